	.headerflags	@"EF_CUDA_TEXMODE_UNIFIED EF_CUDA_64BIT_ADDRESS EF_CUDA_ACCELERATORS EF_CUDA_SM90 EF_CUDA_VIRTUAL_SM(EF_CUDA_SM90)"
	.elftype	@"ET_EXEC"


//--------------------- .nv.info                  --------------------------
	.section	.nv.info,"",@"SHT_CUDA_INFO"
	.align	4


	//----- nvinfo : EIATTR_REGCOUNT
	.align		4
        /*0000*/ 	.byte	0x04, 0x2f
        /*0002*/ 	.short	(.L_1 - .L_0)
	.align		4
.L_0:
        /*0004*/ 	.word	index@(triton_poi_fused_max_pool2d_with_indices_12)
        /*0008*/ 	.word	0x00000050


	//----- nvinfo : EIATTR_MIN_STACK_SIZE
	.align		4
.L_1:
        /*000c*/ 	.byte	0x04, 0x12
        /*000e*/ 	.short	(.L_3 - .L_2)
	.align		4
.L_2:
        /*0010*/ 	.word	index@(triton_poi_fused_max_pool2d_with_indices_12)
        /*0014*/ 	.word	0x00000000


	//----- nvinfo : EIATTR_FRAME_SIZE
	.align		4
.L_3:
        /*0018*/ 	.byte	0x04, 0x11
        /*001a*/ 	.short	(.L_5 - .L_4)
	.align		4
.L_4:
        /*001c*/ 	.word	index@(triton_poi_fused_max_pool2d_with_indices_12)
        /*0020*/ 	.word	0x00000000


	//----- nvinfo : EIATTR_MIN_STACK_SIZE
	.align		4
.L_5:
        /*0024*/ 	.byte	0x04, 0x12
        /*0026*/ 	.short	(.L_7 - .L_6)
	.align		4
.L_6:
        /*0028*/ 	.word	index@(triton_poi_fused_max_pool2d_with_indices_12)
        /*002c*/ 	.word	0x00000000
.L_7:


//--------------------- .nv.info.triton_poi_fused_max_pool2d_with_indices_12 --------------------------
	.section	.nv.info.triton_poi_fused_max_pool2d_with_indices_12,"",@"SHT_CUDA_INFO"
	.sectionflags	@""
	.align	4


	//----- nvinfo : EIATTR_CUDA_API_VERSION
	.align		4
        /*0000*/ 	.byte	0x04, 0x37
        /*0002*/ 	.short	(.L_9 - .L_8)
.L_8:
        /*0004*/ 	.word	0x0000007c


	//----- nvinfo : EIATTR_KPARAM_INFO
	.align		4
.L_9:
        /*0008*/ 	.byte	0x04, 0x17
        /*000a*/ 	.short	(.L_11 - .L_10)
.L_10:
        /*000c*/ 	.word	0x00000000
        /*0010*/ 	.short	0x0004
        /*0012*/ 	.short	0x001c
        /*0014*/ 	.byte	0x00, 0xf0, 0x11, 0x00


	//----- nvinfo : EIATTR_KPARAM_INFO
	.align		4
.L_11:
        /*0018*/ 	.byte	0x04, 0x17
        /*001a*/ 	.short	(.L_13 - .L_12)
.L_12:
        /*001c*/ 	.word	0x00000000
        /*0020*/ 	.short	0x0003
        /*0022*/ 	.short	0x0018
        /*0024*/ 	.byte	0x00, 0xf0, 0x11, 0x00


	//----- nvinfo : EIATTR_KPARAM_INFO
	.align		4
.L_13:
        /*0028*/ 	.byte	0x04, 0x17
        /*002a*/ 	.short	(.L_15 - .L_14)
.L_14:
        /*002c*/ 	.word	0x00000000
        /*0030*/ 	.short	0x0002
        /*0032*/ 	.short	0x0010
        /*0034*/ 	.byte	0x00, 0xf4, 0x21, 0x00


	//----- nvinfo : EIATTR_KPARAM_INFO
	.align		4
.L_15:
        /*0038*/ 	.byte	0x04, 0x17
        /*003a*/ 	.short	(.L_17 - .L_16)
.L_16:
        /*003c*/ 	.word	0x00000000
        /*0040*/ 	.short	0x0001
        /*0042*/ 	.short	0x0008
        /*0044*/ 	.byte	0x00, 0xf4, 0x21, 0x00


	//----- nvinfo : EIATTR_KPARAM_INFO
	.align		4
.L_17:
        /*0048*/ 	.byte	0x04, 0x17
        /*004a*/ 	.short	(.L_19 - .L_18)
.L_18:
        /*004c*/ 	.word	0x00000000
        /*0050*/ 	.short	0x0000
        /*0052*/ 	.short	0x0000
        /*0054*/ 	.byte	0x00, 0xf4, 0x21, 0x00


	//----- nvinfo : EIATTR_SPARSE_MMA_MASK
	.align		4
.L_19:
        /*0058*/ 	.byte	0x03, 0x50
        /*005a*/ 	.short	0x0000


	//----- nvinfo : EIATTR_MAXREG_COUNT
	.align		4
        /*005c*/ 	.byte	0x03, 0x1b
        /*005e*/ 	.short	0x00ff


	//----- nvinfo : EIATTR_EXIT_INSTR_OFFSETS
	.align		4
        /*0060*/ 	.byte	0x04, 0x1c
        /*0062*/ 	.short	(.L_21 - .L_20)


	//   ....[0]....
.L_20:
        /*0064*/ 	.word	0x00002f00


	//   ....[1]....
        /*0068*/ 	.word	0x00002f30


	//----- nvinfo : EIATTR_REQNTID
	.align		4
.L_21:
        /*006c*/ 	.byte	0x04, 0x10
        /*006e*/ 	.short	(.L_23 - .L_22)
.L_22:
        /*0070*/ 	.word	0x00000100
        /*0074*/ 	.word	0x00000001
        /*0078*/ 	.word	0x00000001


	//----- nvinfo : EIATTR_CBANK_PARAM_SIZE
	.align		4
.L_23:
        /*007c*/ 	.byte	0x03, 0x19
        /*007e*/ 	.short	0x0020


	//----- nvinfo : EIATTR_PARAM_CBANK
	.align		4
        /*0080*/ 	.byte	0x04, 0x0a
        /*0082*/ 	.short	(.L_25 - .L_24)
	.align		4
.L_24:
        /*0084*/ 	.word	index@(.nv.constant0.triton_poi_fused_max_pool2d_with_indices_12)
        /*0088*/ 	.short	0x0210
        /*008a*/ 	.short	0x0020


	//----- nvinfo : EIATTR_SW_WAR
	.align		4
.L_25:
        /*008c*/ 	.byte	0x04, 0x36
        /*008e*/ 	.short	(.L_27 - .L_26)
.L_26:
        /*0090*/ 	.word	0x00000008
.L_27:


//--------------------- .nv.callgraph             --------------------------
	.section	.nv.callgraph,"",@"SHT_CUDA_CALLGRAPH"
	.align	4
	.sectionentsize	8
	.align		4
        /*0000*/ 	.word	0x00000000
	.align		4
        /*0004*/ 	.word	0xffffffff
	.align		4
        /*0008*/ 	.word	0x00000000
	.align		4
        /*000c*/ 	.word	0xfffffffe
	.align		4
        /*0010*/ 	.word	0x00000000
	.align		4
        /*0014*/ 	.word	0xfffffffd
	.align		4
        /*0018*/ 	.word	0x00000000
	.align		4
        /*001c*/ 	.word	0xfffffffc


//--------------------- .text.triton_poi_fused_max_pool2d_with_indices_12 --------------------------
	.section	.text.triton_poi_fused_max_pool2d_with_indices_12,"ax",@progbits
	.sectionflags	@"SHF_BARRIERS=1"
	.align	128
        .global         triton_poi_fused_max_pool2d_with_indices_12
        .type           triton_poi_fused_max_pool2d_with_indices_12,@function
        .size           triton_poi_fused_max_pool2d_with_indices_12,(.L_x_1 - triton_poi_fused_max_pool2d_with_indices_12)
        .other          triton_poi_fused_max_pool2d_with_indices_12,@"STO_CUDA_ENTRY STV_DEFAULT"
triton_poi_fused_max_pool2d_with_indices_12:
.text.triton_poi_fused_max_pool2d_with_indices_12:
[----:B------:R-:W0:Y:S01]  /*0000*/  LDC R1, c[0x0][0x28] ;  /* 0x00000a00ff017b82 */ /* 0x000e220000000800 */
[----:B------:R-:W1:Y:S01]  /*0010*/  S2R R6, SR_CTAID.X ;  /* 0x0000000000067919 */ /* 0x000e620000002500 */
[----:B------:R-:W-:Y:S01]  /*0020*/  CS2R R70, SRZ ;  /* 0x0000000000467805 */ /* 0x000fe2000001ff00 */
[----:B------:R-:W-:Y:S01]  /*0030*/  ULDC.64 UR6, c[0x0][0x208] ;  /* 0x0000820000067ab9 */ /* 0x000fe20000000a00 */
[----:B------:R-:W-:Y:S01]  /*0040*/  CS2R R76, SRZ ;  /* 0x00000000004c7805 */ /* 0x000fe2000001ff00 */
[----:B------:R-:W2:Y:S01]  /*0050*/  S2R R7, SR_TID.X ;  /* 0x0000000000077919 */ /* 0x000ea20000002100 */
[----:B------:R-:W-:Y:S01]  /*0060*/  IMAD.MOV.U32 R14, RZ, RZ, RZ ;  /* 0x000000ffff0e7224 */ /* 0x000fe200078e00ff */
[----:B------:R-:W3:Y:S01]  /*0070*/  S2R R8, SR_CTAID.Y ;  /* 0x0000000000087919 */ /* 0x000ee20000002600 */
[----:B-1----:R-:W-:Y:S01]  /*0080*/  IMAD.SHL.U32 R6, R6, 0x40, RZ ;  /* 0x0000004006067824 */ /* 0x002fe200078e00ff */
[----:B--2---:R-:W-:-:S04]  /*0090*/  SHF.R.U32.HI R61, RZ, 0x6, R7 ;  /* 0x00000006ff3d7819 */ /* 0x004fc80000011607 */
[----:B------:R-:W-:Y:S01]  /*00a0*/  LOP3.LUT R0, R6, 0x3f, R7, 0xf8, !PT ;  /* 0x0000003f06007812 */ /* 0x000fe200078ef807 */
[----:B---3--:R-:W-:Y:S01]  /*00b0*/  IMAD.SHL.U32 R8, R8, 0x40, RZ ;  /* 0x0000004008087824 */ /* 0x008fe200078e00ff */
[----:B------:R-:W-:Y:S02]  /*00c0*/  SGXT.U32 R61, R61, 0x2 ;  /* 0x000000023d3d781a */ /* 0x000fe40000000000 */
[----:B------:R-:W-:Y:S02]  /*00d0*/  SHF.R.S32.HI R3, RZ, 0x1f, R0 ;  /* 0x0000001fff037819 */ /* 0x000fe40000011400 */
[----:B------:R-:W-:Y:S02]  /*00e0*/  ISETP.GE.AND P0, PT, R0, 0x400, PT ;  /* 0x000004000000780c */ /* 0x000fe40003f06270 */
[----:B------:R-:W-:Y:S02]  /*00f0*/  LEA.HI R3, R3, R0, RZ, 0x5 ;  /* 0x0000000003037211 */ /* 0x000fe400078f28ff */
[----:B------:R-:W-:-:S02]  /*0100*/  LOP3.LUT R18, R8, 0xc, R61, 0xfe, !PT ;  /* 0x0000000c08127812 */ /* 0x000fc400078efe3d */
[C---:B------:R-:W-:Y:S01]  /*0110*/  LOP3.LUT R5, R3.reuse, 0x7fffffe0, RZ, 0xc0, !PT ;  /* 0x7fffffe003057812 */ /* 0x040fe200078ec0ff */
[----:B------:R-:W-:Y:S01]  /*0120*/  IMAD.SHL.U32 R3, R3, 0x4, RZ ;  /* 0x0000000403037824 */ /* 0x000fe200078e00ff */
[----:B------:R-:W-:Y:S02]  /*0130*/  ISETP.LT.AND P3, PT, R18, 0x100, !P0 ;  /* 0x000001001200780c */ /* 0x000fe40004761270 */
[----:B------:R-:W-:Y:S01]  /*0140*/  LOP3.LUT R28, R8, R61, RZ, 0xfc, !PT ;  /* 0x0000003d081c7212 */ /* 0x000fe200078efcff */
[----:B------:R-:W-:Y:S01]  /*0150*/  IMAD.IADD R5, R0, 0x1, -R5 ;  /* 0x0000000100057824 */ /* 0x000fe200078e0a05 */
[----:B------:R-:W-:Y:S01]  /*0160*/  LOP3.LUT R2, R3, 0xffffff80, RZ, 0xc0, !PT ;  /* 0xffffff8003027812 */ /* 0x000fe200078ec0ff */
[----:B------:R-:W-:Y:S01]  /*0170*/  IMAD.MOV.U32 R0, RZ, RZ, RZ ;  /* 0x000000ffff007224 */ /* 0x000fe200078e00ff */
[----:B------:R-:W-:Y:S02]  /*0180*/  ISETP.LT.AND P4, PT, R28, 0x100, !P0 ;  /* 0x000001001c00780c */ /* 0x000fe40004781270 */
[----:B------:R-:W-:Y:S01]  /*0190*/  LOP3.LUT R34, R8, 0x4, R61, 0xfe, !PT ;  /* 0x0000000408227812 */ /* 0x000fe200078efe3d */
[----:B------:R-:W-:Y:S01]  /*01a0*/  IMAD R35, R5, 0x2, R2 ;  /* 0x0000000205237824 */ /* 0x000fe200078e0202 */
[----:B------:R-:W-:Y:S01]  /*01b0*/  LOP3.LUT R22, R8, 0x8, R61, 0xfe, !PT ;  /* 0x0000000808167812 */ /* 0x000fe200078efe3d */
[----:B------:R-:W1:Y:S01]  /*01c0*/  LDC.64 R4, c[0x0][0x210] ;  /* 0x00008400ff047b82 */ /* 0x000e620000000a00 */
[----:B------:R-:W-:Y:S01]  /*01d0*/  ISETP.LT.AND P1, PT, R34, 0x100, !P0 ;  /* 0x000001002200780c */ /* 0x000fe20004721270 */
[----:B------:R-:W-:Y:S01]  /*01e0*/  IMAD R31, R18, 0x1000, R35 ;  /* 0x00001000121f7824 */ /* 0x000fe200078e0223 */
[----:B------:R-:W-:Y:S01]  /*01f0*/  ISETP.LT.AND P2, PT, R22, 0x100, !P0 ;  /* 0x000001001600780c */ /* 0x000fe20004741270 */
[----:B------:R-:W-:-:S02]  /*0200*/  VIADD R67, R35, 0x1 ;  /* 0x0000000123437836 */ /* 0x000fc40000000000 */
[C---:B------:R-:W-:Y:S02]  /*0210*/  IMAD R11, R28.reuse, 0x1000, R35 ;  /* 0x000010001c0b7824 */ /* 0x040fe400078e0223 */
[----:B------:R-:W-:Y:S02]  /*0220*/  IMAD R33, R28, 0x1000, R67 ;  /* 0x000010001c217824 */ /* 0x000fe400078e0243 */
[----:B------:R-:W-:Y:S02]  /*0230*/  IMAD R25, R34, 0x1000, R35 ;  /* 0x0000100022197824 */ /* 0x000fe400078e0223 */
[----:B------:R-:W-:Y:S02]  /*0240*/  IMAD.MOV.U32 R75, RZ, RZ, RZ ;  /* 0x000000ffff4b7224 */ /* 0x000fe400078e00ff */
[----:B------:R-:W-:Y:S02]  /*0250*/  VIADD R16, R35, 0x40 ;  /* 0x0000004023107836 */ /* 0x000fe40000000000 */
[----:B------:R-:W-:-:S02]  /*0260*/  IMAD.MOV.U32 R29, RZ, RZ, RZ ;  /* 0x000000ffff1d7224 */ /* 0x000fc400078e00ff */
[----:B------:R-:W-:Y:S02]  /*0270*/  IMAD.MOV.U32 R60, RZ, RZ, RZ ;  /* 0x000000ffff3c7224 */ /* 0x000fe400078e00ff */
[----:B------:R-:W-:Y:S02]  /*0280*/  VIADD R15, R35, 0x41 ;  /* 0x00000041230f7836 */ /* 0x000fe40000000000 */
[----:B------:R-:W-:Y:S02]  /*0290*/  IMAD.MOV.U32 R52, RZ, RZ, RZ ;  /* 0x000000ffff347224 */ /* 0x000fe400078e00ff */
[----:B-1----:R-:W-:-:S04]  /*02a0*/  IMAD.WIDE R30, R31, 0x4, R4 ;  /* 0x000000041f1e7825 */ /* 0x002fc800078e0204 */
[--C-:B------:R-:W-:Y:S01]  /*02b0*/  IMAD.WIDE R10, R11, 0x4, R4.reuse ;  /* 0x000000040b0a7825 */ /* 0x100fe200078e0204 */
[----:B------:R1:W2:Y:S03]  /*02c0*/  @P3 LDG.E.EL R71, desc[UR6][R30.64] ;  /* 0x000000061e473981 */ /* 0x0002a6000c2e1900 */
[--C-:B------:R-:W-:Y:S01]  /*02d0*/  IMAD.WIDE R32, R33, 0x4, R4.reuse ;  /* 0x0000000421207825 */ /* 0x100fe200078e0204 */
[----:B------:R-:W3:Y:S03]  /*02e0*/  @P4 LDG.E.EL R77, desc[UR6][R10.64] ;  /* 0x000000060a4d4981 */ /* 0x000ee6000c2e1900 */
[----:B------:R-:W-:Y:S01]  /*02f0*/  IMAD.WIDE R24, R25, 0x4, R4 ;  /* 0x0000000419187825 */ /* 0x000fe200078e0204 */
[----:B------:R-:W3:Y:S03]  /*0300*/  @P4 LDG.E.EL R0, desc[UR6][R32.64] ;  /* 0x0000000620004981 */ /* 0x000ee6000c2e1900 */
[----:B-1----:R-:W-:Y:S01]  /*0310*/  IMAD R31, R34, 0x1000, R67 ;  /* 0x00001000221f7824 */ /* 0x002fe200078e0243 */
[----:B------:R-:W4:Y:S01]  /*0320*/  @P1 LDG.E.EL R76, desc[UR6][R24.64] ;  /* 0x00000006184c1981 */ /* 0x000f22000c2e1900 */
[----:B------:R-:W-:-:S02]  /*0330*/  IMAD.MOV.U32 R51, RZ, RZ, RZ ;  /* 0x000000ffff337224 */ /* 0x000fc400078e00ff */
[----:B------:R-:W-:Y:S01]  /*0340*/  IMAD.WIDE R30, R31, 0x4, R4 ;  /* 0x000000041f1e7825 */ /* 0x000fe200078e0204 */
[----:B------:R-:W-:-:S03]  /*0350*/  CS2R R12, SRZ ;  /* 0x00000000000c7805 */ /* 0x000fc6000001ff00 */
[----:B------:R-:W-:Y:S01]  /*0360*/  IMAD R27, R22, 0x1000, R35 ;  /* 0x00001000161b7824 */ /* 0x000fe200078e0223 */
[----:B------:R-:W4:Y:S01]  /*0370*/  @P1 LDG.E.EL R75, desc[UR6][R30.64] ;  /* 0x000000061e4b1981 */ /* 0x000f22000c2e1900 */
[--C-:B------:R-:W-:Y:S02]  /*0380*/  IMAD R37, R28, 0x1000, R16.reuse ;  /* 0x000010001c257824 */ /* 0x100fe400078e0210 */
[----:B------:R-:W-:Y:S02]  /*0390*/  IMAD R3, R34, 0x1000, R16 ;  /* 0x0000100022037824 */ /* 0x000fe400078e0210 */
[----:B------:R-:W-:-:S04]  /*03a0*/  IMAD.WIDE R36, R37, 0x4, R4 ;  /* 0x0000000425247825 */ /* 0x000fc800078e0204 */
[--C-:B------:R-:W-:Y:S01]  /*03b0*/  IMAD R39, R28, 0x1000, R15.reuse ;  /* 0x000010001c277824 */ /* 0x100fe200078e020f */
[----:B------:R1:W5:Y:S01]  /*03c0*/  @P4 LDG.E.EL R29, desc[UR6][R36.64] ;  /* 0x00000006241d4981 */ /* 0x000362000c2e1900 */
[----:B------:R-:W-:Y:S02]  /*03d0*/  IMAD R41, R34, 0x1000, R15 ;  /* 0x0000100022297824 */ /* 0x000fe400078e020f */
[----:B------:R-:W-:-:S04]  /*03e0*/  IMAD.WIDE R26, R27, 0x4, R4 ;  /* 0x000000041b1a7825 */ /* 0x000fc800078e0204 */
[--C-:B01----:R-:W-:Y:S01]  /*03f0*/  IMAD.WIDE R36, R3, 0x4, R4.reuse ;  /* 0x0000000403247825 */ /* 0x103fe200078e0204 */
[----:B------:R-:W2:Y:S04]  /*0400*/  @P2 LDG.E.EL R14, desc[UR6][R26.64] ;  /* 0x000000061a0e2981 */ /* 0x000ea8000c2e1900 */
[----:B------:R-:W2:Y:S01]  /*0410*/  @P1 LDG.E.EL R60, desc[UR6][R36.64] ;  /* 0x00000006243c1981 */ /* 0x000ea2000c2e1900 */
[----:B------:R-:W-:-:S04]  /*0420*/  IMAD.WIDE R38, R39, 0x4, R4 ;  /* 0x0000000427267825 */ /* 0x000fc800078e0204 */
[----:B------:R-:W-:Y:S01]  /*0430*/  IMAD.WIDE R40, R41, 0x4, R4 ;  /* 0x0000000429287825 */ /* 0x000fe200078e0204 */
[----:B------:R-:W2:Y:S03]  /*0440*/  @P4 LDG.E.EL R52, desc[UR6][R38.64] ;  /* 0x0000000626344981 */ /* 0x000ea6000c2e1900 */
[----:B------:R-:W-:Y:S01]  /*0450*/  IMAD R31, R22, 0x1000, R67 ;  /* 0x00001000161f7824 */ /* 0x000fe200078e0243 */
[----:B------:R-:W2:Y:S03]  /*0460*/  @P1 LDG.E.EL R51, desc[UR6][R40.64] ;  /* 0x0000000628331981 */ /* 0x000ea6000c2e1900 */
[----:B------:R-:W-:-:S05]  /*0470*/  IMAD.WIDE R30, R31, 0x4, R4 ;  /* 0x000000041f1e7825 */ /* 0x000fca00078e0204 */
[----:B------:R0:W2:Y:S01]  /*0480*/  @P2 LDG.E.EL R13, desc[UR6][R30.64] ;  /* 0x000000061e0d2981 */ /* 0x0000a2000c2e1900 */
[----:B------:R-:W-:-:S04]  /*0490*/  IMAD R3, R18, 0x1000, R67 ;  /* 0x0000100012037824 */ /* 0x000fc800078e0243 */
[----:B0-----:R-:W-:-:S05]  /*04a0*/  IMAD.WIDE R30, R3, 0x4, R4 ;  /* 0x00000004031e7825 */ /* 0x001fca00078e0204 */
[----:B------:R-:W2:Y:S01]  /*04b0*/  @P3 LDG.E.EL R70, desc[UR6][R30.64] ;  /* 0x000000061e463981 */ /* 0x000ea2000c2e1900 */
[----:B------:R-:W-:Y:S01]  /*04c0*/  IMAD R39, R22, 0x1000, R16 ;  /* 0x0000100016277824 */ /* 0x000fe200078e0210 */
[----:B------:R-:W-:-:S03]  /*04d0*/  CS2R R62, SRZ ;  /* 0x00000000003e7805 */ /* 0x000fc6000001ff00 */
[----:B------:R-:W-:Y:S01]  /*04e0*/  IMAD.WIDE R38, R39, 0x4, R4 ;  /* 0x0000000427267825 */ /* 0x000fe200078e0204 */
[----:B------:R-:W-:-:S04]  /*04f0*/  LOP3.LUT R20, R8, 0x14, R61, 0xfe, !PT ;  /* 0x0000001408147812 */ /* 0x000fc800078efe3d */
[----:B------:R-:W2:Y:S01]  /*0500*/  @P2 LDG.E.EL R62, desc[UR6][R38.64] ;  /* 0x00000006263e2981 */ /* 0x000ea2000c2e1900 */
[----:B------:R-:W-:Y:S01]  /*0510*/  IMAD R37, R18, 0x1000, R16 ;  /* 0x0000100012257824 */ /* 0x000fe200078e0210 */
[----:B------:R-:W-:Y:S02]  /*0520*/  ISETP.LT.AND P6, PT, R20, 0x100, !P0 ;  /* 0x000001001400780c */ /* 0x000fe400047c1270 */
[----:B------:R-:W-:Y:S01]  /*0530*/  CS2R R68, SRZ ;  /* 0x0000000000447805 */ /* 0x000fe2000001ff00 */
[----:B------:R-:W-:-:S04]  /*0540*/  IMAD.WIDE R36, R37, 0x4, R4 ;  /* 0x0000000425247825 */ /* 0x000fc800078e0204 */
[----:B------:R-:W-:Y:S01]  /*0550*/  IMAD R27, R20, 0x1000, R35 ;  /* 0x00001000141b7824 */ /* 0x000fe200078e0223 */
[----:B------:R-:W2:Y:S01]  /*0560*/  @P3 LDG.E.EL R69, desc[UR6][R36.64] ;  /* 0x0000000624453981 */ /* 0x000ea2000c2e1900 */
[----:B------:R-:W-:Y:S02]  /*0570*/  IMAD.MOV.U32 R17, RZ, RZ, RZ ;  /* 0x000000ffff117224 */ /* 0x000fe400078e00ff */
[----:B------:R-:W-:-:S04]  /*0580*/  IMAD.WIDE R26, R27, 0x4, R4 ;  /* 0x000000041b1a7825 */ /* 0x000fc800078e0204 */
[----:B------:R-:W-:Y:S01]  /*0590*/  IMAD R23, R22, 0x1000, R15 ;  /* 0x0000100016177824 */ /* 0x000fe200078e020f */
[----:B------:R0:W2:Y:S03]  /*05a0*/  @P6 LDG.E.EL R17, desc[UR6][R26.64] ;  /* 0x000000061a116981 */ /* 0x0000a6000c2e1900 */
[----:B------:R-:W-:Y:S01]  /*05b0*/  IMAD.WIDE R22, R23, 0x4, R4 ;  /* 0x0000000417167825 */ /* 0x000fe200078e0204 */
[----:B0-----:R-:W-:-:S03]  /*05c0*/  CS2R R26, SRZ ;  /* 0x00000000001a7805 */ /* 0x001fc6000001ff00 */
[----:B------:R-:W-:-:S03]  /*05d0*/  IMAD R41, R18, 0x1000, R15 ;  /* 0x0000100012297824 */ /* 0x000fc600078e020f */
[----:B------:R0:W2:Y:S01]  /*05e0*/  @P2 LDG.E.EL R27, desc[UR6][R22.64] ;  /* 0x00000006161b2981 */ /* 0x0000a2000c2e1900 */
[----:B------:R-:W-:Y:S01]  /*05f0*/  IMAD.WIDE R40, R41, 0x4, R4 ;  /* 0x0000000429287825 */ /* 0x000fe200078e0204 */
[----:B------:R-:W-:-:S04]  /*0600*/  LOP3.LUT R2, R8, 0x10, R61, 0xfe, !PT ;  /* 0x0000001008027812 */ /* 0x000fc800078efe3d */
[----:B------:R-:W2:Y:S01]  /*0610*/  @P3 LDG.E.EL R26, desc[UR6][R40.64] ;  /* 0x00000006281a3981 */ /* 0x000ea2000c2e1900 */
[C---:B------:R-:W-:Y:S01]  /*0620*/  ISETP.LT.AND P5, PT, R2.reuse, 0x100, !P0 ;  /* 0x000001000200780c */ /* 0x040fe200047a1270 */
[C---:B------:R-:W-:Y:S02]  /*0630*/  IMAD R25, R2.reuse, 0x1000, R35 ;  /* 0x0000100002197824 */ /* 0x040fe400078e0223 */
[----:B------:R-:W-:Y:S01]  /*0640*/  IMAD R9, R2, 0x1000, R67 ;  /* 0x0000100002097824 */ /* 0x000fe200078e0243 */
[----:B------:R-:W-:Y:S01]  /*0650*/  CS2R R10, SRZ ;  /* 0x00000000000a7805 */ /* 0x000fe2000001ff00 */
[----:B------:R-:W-:-:S04]  /*0660*/  IMAD.WIDE R24, R25, 0x4, R4 ;  /* 0x0000000419187825 */ /* 0x000fc800078e0204 */
[----:B------:R-:W-:-:S04]  /*0670*/  IMAD.WIDE R38, R9, 0x4, R4 ;  /* 0x0000000409267825 */ /* 0x000fc800078e0204 */
[----:B------:R1:W2:Y:S04]  /*0680*/  @P5 LDG.E.EL R12, desc[UR6][R24.64] ;  /* 0x00000006180c5981 */ /* 0x0002a8000c2e1900 */
[----:B------:R-:W2:Y:S01]  /*0690*/  @P5 LDG.E.EL R11, desc[UR6][R38.64] ;  /* 0x00000006260b5981 */ /* 0x000ea2000c2e1900 */
[----:B------:R-:W-:Y:S01]  /*06a0*/  IMAD R43, R20, 0x1000, R67 ;  /* 0x00001000142b7824 */ /* 0x000fe200078e0243 */
[----:B------:R-:W-:-:S03]  /*06b0*/  CS2R R64, SRZ ;  /* 0x0000000000407805 */ /* 0x000fc6000001ff00 */
[----:B------:R-:W-:-:S05]  /*06c0*/  IMAD.WIDE R42, R43, 0x4, R4 ;  /* 0x000000042b2a7825 */ /* 0x000fca00078e0204 */
[----:B------:R-:W2:Y:S01]  /*06d0*/  @P6 LDG.E.EL R64, desc[UR6][R42.64] ;  /* 0x000000062a406981 */ /* 0x000ea2000c2e1900 */
[C---:B------:R-:W-:Y:S01]  /*06e0*/  IMAD R3, R2.reuse, 0x1000, R16 ;  /* 0x0000100002037824 */ /* 0x040fe200078e0210 */
[----:B------:R-:W-:Y:S01]  /*06f0*/  CS2R R18, SRZ ;  /* 0x0000000000127805 */ /* 0x000fe2000001ff00 */
[----:B------:R-:W-:Y:S02]  /*0700*/  IMAD R21, R2, 0x1000, R15 ;  /* 0x0000100002157824 */ /* 0x000fe400078e020f */
[----:B------:R-:W-:Y:S01]  /*0710*/  IMAD.WIDE R2, R3, 0x4, R4 ;  /* 0x0000000403027825 */ /* 0x000fe200078e0204 */
[----:B------:R-:W-:-:S04]  /*0720*/  LOP3.LUT R32, R8, 0x18, R61, 0xfe, !PT ;  /* 0x0000001808207812 */ /* 0x000fc800078efe3d */
[----:B------:R-:W2:Y:S01]  /*0730*/  @P5 LDG.E.EL R18, desc[UR6][R2.64] ;  /* 0x0000000602125981 */ /* 0x000ea2000c2e1900 */
[----:B0-----:R-:W-:Y:S01]  /*0740*/  IMAD R23, R20, 0x1000, R16 ;  /* 0x0000100014177824 */ /* 0x001fe200078e0210 */
[----:B------:R-:W-:-:S03]  /*0750*/  ISETP.LT.AND P4, PT, R32, 0x100, !P0 ;  /* 0x000001002000780c */ /* 0x000fc60004781270 */
[----:B------:R-:W-:-:S04]  /*0760*/  IMAD.WIDE R22, R23, 0x4, R4 ;  /* 0x0000000417167825 */ /* 0x000fc800078e0204 */
[----:B-1----:R-:W-:Y:S01]  /*0770*/  IMAD R25, R32, 0x1000, R35 ;  /* 0x0000100020197824 */ /* 0x002fe200078e0223 */
[----:B------:R-:W2:Y:S03]  /*0780*/  @P6 LDG.E.EL R63, desc[UR6][R22.64] ;  /* 0x00000006163f6981 */ /* 0x000ea6000c2e1900 */
[----:B------:R-:W-:-:S04]  /*0790*/  IMAD.WIDE R24, R25, 0x4, R4 ;  /* 0x0000000419187825 */ /* 0x000fc800078e0204 */
[----:B------:R-:W-:Y:S01]  /*07a0*/  IMAD R9, R20, 0x1000, R15 ;  /* 0x0000100014097824 */ /* 0x000fe200078e020f */
[----:B------:R0:W2:Y:S01]  /*07b0*/  @P4 LDG.E.EL R10, desc[UR6][R24.64] ;  /* 0x00000006180a4981 */ /* 0x0000a2000c2e1900 */
[----:B------:R-:W-:Y:S01]  /*07c0*/  IMAD.WIDE R20, R21, 0x4, R4 ;  /* 0x0000000415147825 */ /* 0x000fe200078e0204 */
[----:B0-----:R-:W-:-:S03]  /*07d0*/  CS2R R24, SRZ ;  /* 0x0000000000187805 */ /* 0x001fc6000001ff00 */
[----:B------:R-:W-:-:S03]  /*07e0*/  IMAD.WIDE R38, R9, 0x4, R4 ;  /* 0x0000000409267825 */ /* 0x000fc600078e0204 */
[----:B------:R0:W2:Y:S01]  /*07f0*/  @P5 LDG.E.EL R25, desc[UR6][R20.64] ;  /* 0x0000000614195981 */ /* 0x0000a2000c2e1900 */
[----:B------:R-:W-:-:S03]  /*0800*/  LOP3.LUT R48, R8, 0x20, R61, 0xfe, !PT ;  /* 0x0000002008307812 */ /* 0x000fc600078efe3d */
[----:B------:R-:W2:Y:S01]  /*0810*/  @P6 LDG.E.EL R24, desc[UR6][R38.64] ;  /* 0x0000000626186981 */ /* 0x000ea2000c2e1900 */
[C---:B------:R-:W-:Y:S01]  /*0820*/  ISETP.LT.AND P6, PT, R48.reuse, 0x100, !P0 ;  /* 0x000001003000780c */ /* 0x040fe200047c1270 */
[----:B------:R-:W-:Y:S01]  /*0830*/  IMAD R45, R48, 0x1000, R35 ;  /* 0x00001000302d7824 */ /* 0x000fe200078e0223 */
[----:B------:R-:W-:Y:S01]  /*0840*/  LOP3.LUT R34, R8, 0x1c, R61, 0xfe, !PT ;  /* 0x0000001c08227812 */ /* 0x000fe200078efe3d */
[----:B------:R-:W-:Y:S02]  /*0850*/  IMAD.MOV.U32 R30, RZ, RZ, RZ ;  /* 0x000000ffff1e7224 */ /* 0x000fe400078e00ff */
[----:B------:R-:W-:Y:S01]  /*0860*/  IMAD.WIDE R44, R45, 0x4, R4 ;  /* 0x000000042d2c7825 */ /* 0x000fe200078e0204 */
[----:B------:R-:W-:-:S03]  /*0870*/  ISETP.LT.AND P5, PT, R34, 0x100, !P0 ;  /* 0x000001002200780c */ /* 0x000fc600047a1270 */
[----:B0-----:R-:W-:Y:S01]  /*0880*/  IMAD R21, R32, 0x1000, R67 ;  /* 0x0000100020157824 */ /* 0x001fe200078e0243 */
[----:B------:R-:W-:Y:S01]  /*0890*/  LOP3.LUT R40, R8, 0x28, R61, 0xfe, !PT ;  /* 0x0000002808287812 */ /* 0x000fe200078efe3d */
[----:B------:R-:W-:Y:S02]  /*08a0*/  IMAD.MOV.U32 R9, RZ, RZ, RZ ;  /* 0x000000ffff097224 */ /* 0x000fe400078e00ff */
[----:B------:R0:W2:Y:S01]  /*08b0*/  @P6 LDG.E.EL R30, desc[UR6][R44.64] ;  /* 0x000000062c1e6981 */ /* 0x0000a2000c2e1900 */
[----:B------:R-:W-:Y:S01]  /*08c0*/  IMAD R47, R34, 0x1000, R35 ;  /* 0x00001000222f7824 */ /* 0x000fe200078e0223 */
[----:B------:R-:W-:Y:S02]  /*08d0*/  LOP3.LUT R56, R8, 0x2c, R61, 0xfe, !PT ;  /* 0x0000002c08387812 */ /* 0x000fe400078efe3d */
[----:B------:R-:W-:Y:S01]  /*08e0*/  ISETP.LT.AND P2, PT, R40, 0x100, !P0 ;  /* 0x000001002800780c */ /* 0x000fe20004741270 */
[----:B------:R-:W-:-:S04]  /*08f0*/  IMAD.WIDE R46, R47, 0x4, R4 ;  /* 0x000000042f2e7825 */ /* 0x000fc800078e0204 */
[----:B0-----:R-:W-:Y:S01]  /*0900*/  IMAD.WIDE R44, R21, 0x4, R4 ;  /* 0x00000004152c7825 */ /* 0x001fe200078e0204 */
[----:B------:R-:W-:Y:S01]  /*0910*/  LOP3.LUT R20, R8, 0x24, R61, 0xfe, !PT ;  /* 0x0000002408147812 */ /* 0x000fe200078efe3d */
[----:B------:R0:W2:Y:S01]  /*0920*/  @P5 LDG.E.EL R19, desc[UR6][R46.64] ;  /* 0x000000062e135981 */ /* 0x0000a2000c2e1900 */
[----:B------:R-:W-:Y:S01]  /*0930*/  ISETP.LT.AND P3, PT, R56, 0x100, !P0 ;  /* 0x000001003800780c */ /* 0x000fe20004761270 */
[--C-:B------:R-:W-:Y:S02]  /*0940*/  IMAD R39, R40, 0x1000, R35.reuse ;  /* 0x0000100028277824 */ /* 0x100fe400078e0223 */
[----:B------:R-:W2:Y:S01]  /*0950*/  @P4 LDG.E.EL R9, desc[UR6][R44.64] ;  /* 0x000000062c094981 */ /* 0x000ea2000c2e1900 */
[----:B------:R-:W-:Y:S01]  /*0960*/  IMAD.MOV.U32 R36, RZ, RZ, RZ ;  /* 0x000000ffff247224 */ /* 0x000fe200078e00ff */
[----:B------:R-:W-:Y:S01]  /*0970*/  ISETP.LT.AND P1, PT, R20, 0x100, !P0 ;  /* 0x000001001400780c */ /* 0x000fe20004721270 */
[----:B------:R-:W-:Y:S02]  /*0980*/  IMAD R3, R56, 0x1000, R35 ;  /* 0x0000100038037824 */ /* 0x000fe400078e0223 */
[----:B------:R-:W-:-:S04]  /*0990*/  IMAD.WIDE R38, R39, 0x4, R4 ;  /* 0x0000000427267825 */ /* 0x000fc800078e0204 */
[----:B0-----:R-:W-:Y:S01]  /*09a0*/  IMAD R47, R34, 0x1000, R67 ;  /* 0x00001000222f7824 */ /* 0x001fe200078e0243 */
[----:B------:R0:W2:Y:S01]  /*09b0*/  @P2 LDG.E.EL R36, desc[UR6][R38.64] ;  /* 0x0000000626242981 */ /* 0x0000a2000c2e1900 */
[----:B------:R-:W-:Y:S02]  /*09c0*/  IMAD.MOV.U32 R66, RZ, RZ, RZ ;  /* 0x000000ffff427224 */ /* 0x000fe400078e00ff */
[----:B------:R-:W-:Y:S02]  /*09d0*/  IMAD.MOV.U32 R41, RZ, RZ, RZ ;  /* 0x000000ffff297224 */ /* 0x000fe400078e00ff */
[----:B------:R-:W-:-:S04]  /*09e0*/  IMAD.WIDE R46, R47, 0x4, R4 ;  /* 0x000000042f2e7825 */ /* 0x000fc800078e0204 */
[----:B------:R-:W-:Y:S01]  /*09f0*/  IMAD R43, R20, 0x1000, R35 ;  /* 0x00001000142b7824 */ /* 0x000fe200078e0223 */
[----:B------:R-:W2:Y:S01]  /*0a00*/  @P5 LDG.E.EL R66, desc[UR6][R46.64] ;  /* 0x000000062e425981 */ /* 0x000ea2000c2e1900 */
[----:B------:R-:W-:Y:S01]  /*0a10*/  IMAD.WIDE R2, R3, 0x4, R4 ;  /* 0x0000000403027825 */ /* 0x000fe200078e0204 */
[----:B------:R-:W-:-:S03]  /*0a20*/  CS2R R22, SRZ ;  /* 0x0000000000167805 */ /* 0x000fc6000001ff00 */
[----:B------:R-:W-:Y:S01]  /*0a30*/  IMAD R37, R32, 0x1000, R15 ;  /* 0x0000100020257824 */ /* 0x000fe200078e020f */
[----:B------:R1:W2:Y:S01]  /*0a40*/  @P3 LDG.E.EL R41, desc[UR6][R2.64] ;  /* 0x0000000602293981 */ /* 0x0002a2000c2e1900 */
[----:B0-----:R-:W-:Y:S02]  /*0a50*/  IMAD R39, R34, 0x1000, R16 ;  /* 0x0000100022277824 */ /* 0x001fe400078e0210 */
[----:B------:R-:W-:Y:S02]  /*0a60*/  IMAD.MOV.U32 R33, RZ, RZ, RZ ;  /* 0x000000ffff217224 */ /* 0x000fe400078e00ff */
[----:B------:R-:W-:-:S04]  /*0a70*/  IMAD.WIDE R42, R43, 0x4, R4 ;  /* 0x000000042b2a7825 */ /* 0x000fc800078e0204 */
[----:B------:R-:W-:Y:S01]  /*0a80*/  IMAD R31, R32, 0x1000, R16 ;  /* 0x00001000201f7824 */ /* 0x000fe200078e0210 */
[----:B------:R0:W2:Y:S01]  /*0a90*/  @P1 LDG.E.EL R33, desc[UR6][R42.64] ;  /* 0x000000062a211981 */ /* 0x0000a2000c2e1900 */
[----:B-1----:R-:W-:-:S04]  /*0aa0*/  IMAD.WIDE R2, R37, 0x4, R4 ;  /* 0x0000000425027825 */ /* 0x002fc800078e0204 */
[----:B------:R-:W-:Y:S01]  /*0ab0*/  IMAD.WIDE R38, R39, 0x4, R4 ;  /* 0x0000000427267825 */ /* 0x000fe200078e0204 */
[----:B------:R-:W2:Y:S03]  /*0ac0*/  @P4 LDG.E.EL R23, desc[UR6][R2.64] ;  /* 0x0000000602174981 */ /* 0x000ea6000c2e1900 */
[----:B------:R-:W-:Y:S01]  /*0ad0*/  IMAD R21, R34, 0x1000, R15 ;  /* 0x0000100022157824 */ /* 0x000fe200078e020f */
[----:B------:R1:W2:Y:S01]  /*0ae0*/  @P5 LDG.E.EL R65, desc[UR6][R38.64] ;  /* 0x0000000626415981 */ /* 0x0002a2000c2e1900 */
[C---:B------:R-:W-:Y:S02]  /*0af0*/  IMAD R49, R48.reuse, 0x1000, R67 ;  /* 0x0000100030317824 */ /* 0x040fe400078e0243 */
[C---:B------:R-:W-:Y:S02]  /*0b00*/  IMAD R37, R48.reuse, 0x1000, R16 ;  /* 0x0000100030257824 */ /* 0x040fe400078e0210 */
[----:B------:R-:W-:-:S02]  /*0b10*/  IMAD R53, R48, 0x1000, R15 ;  /* 0x0000100030357824 */ /* 0x000fc400078e020f */
[----:B0-----:R-:W-:-:S04]  /*0b20*/  IMAD.WIDE R42, R31, 0x4, R4 ;  /* 0x000000041f2a7825 */ /* 0x001fc800078e0204 */
[----:B------:R-:W-:Y:S01]  /*0b30*/  IMAD.WIDE R44, R21, 0x4, R4 ;  /* 0x00000004152c7825 */ /* 0x000fe200078e0204 */
[----:B------:R-:W-:-:S03]  /*0b40*/  LOP3.LUT R57, R8, 0x38, R61, 0xfe, !PT ;  /* 0x0000003808397812 */ /* 0x000fc600078efe3d */
[----:B------:R-:W-:Y:S02]  /*0b50*/  IMAD.MOV.U32 R31, RZ, RZ, RZ ;  /* 0x000000ffff1f7224 */ /* 0x000fe400078e00ff */
[----:B------:R-:W-:Y:S01]  /*0b60*/  IMAD.MOV.U32 R28, RZ, RZ, RZ ;  /* 0x000000ffff1c7224 */ /* 0x000fe200078e00ff */
[----:B------:R-:W-:Y:S01]  /*0b70*/  LOP3.LUT R46, R8, 0x30, R61, 0xfe, !PT ;  /* 0x00000030082e7812 */ /* 0x000fe200078efe3d */
[----:B------:R-:W-:Y:S01]  /*0b80*/  IMAD.MOV.U32 R34, RZ, RZ, RZ ;  /* 0x000000ffff227224 */ /* 0x000fe200078e00ff */
[----:B------:R-:W-:Y:S01]  /*0b90*/  LOP3.LUT R50, R8, 0x34, R61, 0xfe, !PT ;  /* 0x0000003408327812 */ /* 0x000fe200078efe3d */
[----:B------:R-:W-:Y:S01]  /*0ba0*/  IMAD.MOV.U32 R21, RZ, RZ, RZ ;  /* 0x000000ffff157224 */ /* 0x000fe200078e00ff */
[----:B------:R-:W-:Y:S01]  /*0bb0*/  LOP3.LUT R74, R8, 0x3c, R61, 0xfe, !PT ;  /* 0x0000003c084a7812 */ /* 0x000fe200078efe3d */
[--C-:B------:R-:W-:Y:S01]  /*0bc0*/  IMAD.WIDE R48, R49, 0x4, R4.reuse ;  /* 0x0000000431307825 */ /* 0x100fe200078e0204 */
[----:B------:R0:W2:Y:S03]  /*0bd0*/  @P4 LDG.E.EL R28, desc[UR6][R42.64] ;  /* 0x000000062a1c4981 */ /* 0x0000a6000c2e1900 */
[--C-:B-1----:R-:W-:Y:S01]  /*0be0*/  IMAD.WIDE R38, R37, 0x4, R4.reuse ;  /* 0x0000000425267825 */ /* 0x102fe200078e0204 */
[----:B------:R-:W2:Y:S03]  /*0bf0*/  @P6 LDG.E.EL R31, desc[UR6][R48.64] ;  /* 0x00000006301f6981 */ /* 0x000ea6000c2e1900 */
[----:B------:R-:W-:Y:S01]  /*0c00*/  IMAD.WIDE R2, R53, 0x4, R4 ;  /* 0x0000000435027825 */ /* 0x000fe200078e0204 */
[----:B------:R-:W2:Y:S01]  /*0c10*/  @P6 LDG.E.EL R34, desc[UR6][R38.64] ;  /* 0x0000000626226981 */ /* 0x000ea2000c2e1900 */
[----:B------:R-:W-:-:S03]  /*0c20*/  ISETP.LT.AND P4, PT, R46, 0x100, !P0 ;  /* 0x000001002e00780c */ /* 0x000fc60004781270 */
[----:B------:R1:W2:Y:S01]  /*0c30*/  @P6 LDG.E.EL R21, desc[UR6][R2.64] ;  /* 0x0000000602156981 */ /* 0x0002a2000c2e1900 */
[----:B------:R-:W-:-:S03]  /*0c40*/  ISETP.LT.AND P6, PT, R57, 0x100, !P0 ;  /* 0x000001003900780c */ /* 0x000fc600047c1270 */
[----:B------:R3:W2:Y:S01]  /*0c50*/  @P5 LDG.E.EL R22, desc[UR6][R44.64] ;  /* 0x000000062c165981 */ /* 0x0006a2000c2e1900 */
[----:B------:R-:W-:Y:S01]  /*0c60*/  ISETP.LT.AND P5, PT, R50, 0x100, !P0 ;  /* 0x000001003200780c */ /* 0x000fe200047a1270 */
[--C-:B------:R-:W-:Y:S01]  /*0c70*/  IMAD R37, R46, 0x1000, R35.reuse ;  /* 0x000010002e257824 */ /* 0x100fe200078e0223 */
[----:B------:R-:W-:Y:S01]  /*0c80*/  ISETP.LT.AND P0, PT, R74, 0x100, !P0 ;  /* 0x000001004a00780c */ /* 0x000fe20004701270 */
[--C-:B0-----:R-:W-:Y:S02]  /*0c90*/  IMAD R43, R50, 0x1000, R35.reuse ;  /* 0x00001000322b7824 */ /* 0x101fe400078e0223 */
[----:B-1----:R-:W-:Y:S02]  /*0ca0*/  IMAD R3, R57, 0x1000, R35 ;  /* 0x0000100039037824 */ /* 0x002fe400078e0223 */
[----:B------:R-:W-:Y:S02]  /*0cb0*/  IMAD.MOV.U32 R42, RZ, RZ, RZ ;  /* 0x000000ffff2a7224 */ /* 0x000fe400078e00ff */
[----:B------:R-:W-:-:S04]  /*0cc0*/  IMAD.WIDE R2, R3, 0x4, R4 ;  /* 0x0000000403027825 */ /* 0x000fc800078e0204 */
[--C-:B---3--:R-:W-:Y:S01]  /*0cd0*/  IMAD.WIDE R44, R37, 0x4, R4.reuse ;  /* 0x00000004252c7825 */ /* 0x108fe200078e0204 */
[----:B------:R0:W3:Y:S03]  /*0ce0*/  @P6 LDG.E.EL R68, desc[UR6][R2.64] ;  /* 0x0000000602446981 */ /* 0x0000e6000c2e1900 */
[----:B------:R-:W-:Y:S01]  /*0cf0*/  IMAD.WIDE R38, R43, 0x4, R4 ;  /* 0x000000042b267825 */ /* 0x000fe200078e0204 */
[----:B------:R1:W3:Y:S03]  /*0d00*/  @P4 LDG.E.EL R42, desc[UR6][R44.64] ;  /* 0x000000062c2a4981 */ /* 0x0002e6000c2e1900 */
[----:B------:R-:W-:Y:S02]  /*0d10*/  IMAD R55, R74, 0x1000, R35 ;  /* 0x000010004a377824 */ /* 0x000fe400078e0223 */
[----:B------:R-:W-:-:S02]  /*0d20*/  IMAD.MOV.U32 R47, RZ, RZ, RZ ;  /* 0x000000ffff2f7224 */ /* 0x000fc400078e00ff */
[C---:B------:R-:W-:Y:S02]  /*0d30*/  IMAD R43, R20.reuse, 0x1000, R15 ;  /* 0x00001000142b7824 */ /* 0x040fe400078e020f */
[----:B------:R-:W-:Y:S02]  /*0d40*/  IMAD R35, R20, 0x1000, R67 ;  /* 0x0000100014237824 */ /* 0x000fe400078e0243 */
[----:B------:R-:W-:Y:S01]  /*0d50*/  IMAD.MOV.U32 R48, RZ, RZ, RZ ;  /* 0x000000ffff307224 */ /* 0x000fe200078e00ff */
[----:B------:R1:W3:Y:S01]  /*0d60*/  @P5 LDG.E.EL R47, desc[UR6][R38.64] ;  /* 0x00000006262f5981 */ /* 0x0002e2000c2e1900 */
[----:B------:R-:W-:-:S04]  /*0d70*/  IMAD.WIDE R54, R55, 0x4, R4 ;  /* 0x0000000437367825 */ /* 0x000fc800078e0204 */
[----:B------:R-:W-:Y:S01]  /*0d80*/  IMAD R37, R20, 0x1000, R16 ;  /* 0x0000100014257824 */ /* 0x000fe200078e0210 */
[----:B------:R4:W3:Y:S01]  /*0d90*/  @P0 LDG.E.EL R48, desc[UR6][R54.64] ;  /* 0x0000000636300981 */ /* 0x0008e2000c2e1900 */
[----:B0-----:R-:W-:-:S04]  /*0da0*/  IMAD.WIDE R2, R43, 0x4, R4 ;  /* 0x000000042b027825 */ /* 0x001fc800078e0204 */
[----:B-1----:R-:W-:-:S04]  /*0db0*/  IMAD.WIDE R44, R35, 0x4, R4 ;  /* 0x00000004232c7825 */ /* 0x002fc800078e0204 */
[----:B------:R-:W-:Y:S02]  /*0dc0*/  IMAD R43, R40, 0x1000, R16 ;  /* 0x00001000282b7824 */ /* 0x000fe400078e0210 */
[----:B------:R-:W-:Y:S02]  /*0dd0*/  IMAD.MOV.U32 R35, RZ, RZ, RZ ;  /* 0x000000ffff237224 */ /* 0x000fe400078e00ff */
[----:B------:R-:W-:-:S04]  /*0de0*/  IMAD.WIDE R38, R37, 0x4, R4 ;  /* 0x0000000425267825 */ /* 0x000fc800078e0204 */
[----:B------:R-:W-:Y:S01]  /*0df0*/  IMAD.MOV.U32 R20, RZ, RZ, RZ ;  /* 0x000000ffff147224 */ /* 0x000fe200078e00ff */
[----:B------:R0:W3:Y:S01]  /*0e00*/  @P1 LDG.E.EL R35, desc[UR6][R38.64] ;  /* 0x0000000626231981 */ /* 0x0000e2000c2e1900 */
[----:B------:R-:W-:Y:S02]  /*0e10*/  IMAD.MOV.U32 R32, RZ, RZ, RZ ;  /* 0x000000ffff207224 */ /* 0x000fe400078e00ff */
[----:B----4-:R-:W-:Y:S02]  /*0e20*/  IMAD.WIDE R54, R43, 0x4, R4 ;  /* 0x000000042b367825 */ /* 0x010fe400078e0204 */
[----:B------:R1:W4:Y:S02]  /*0e30*/  @P1 LDG.E.EL R20, desc[UR6][R2.64] ;  /* 0x0000000602141981 */ /* 0x000324000c2e1900 */
[--C-:B------:R-:W-:Y:S02]  /*0e40*/  IMAD R73, R40, 0x1000, R67.reuse ;  /* 0x0000100028497824 */ /* 0x100fe400078e0243 */
[----:B------:R-:W-:-:S02]  /*0e50*/  IMAD R43, R56, 0x1000, R67 ;  /* 0x00001000382b7824 */ /* 0x000fc400078e0243 */
[----:B------:R-:W-:Y:S01]  /*0e60*/  IMAD R49, R40, 0x1000, R15 ;  /* 0x0000100028317824 */ /* 0x000fe200078e020f */
[----:B0-----:R-:W-:Y:S01]  /*0e70*/  CS2R R38, SRZ ;  /* 0x0000000000267805 */ /* 0x001fe2000001ff00 */
[----:B------:R-:W-:Y:S01]  /*0e80*/  IMAD.MOV.U32 R40, RZ, RZ, RZ ;  /* 0x000000ffff287224 */ /* 0x000fe200078e00ff */
[----:B------:R0:W3:Y:S01]  /*0e90*/  @P1 LDG.E.EL R32, desc[UR6][R44.64] ;  /* 0x000000062c201981 */ /* 0x0000e2000c2e1900 */
[----:B------:R-:W-:Y:S02]  /*0ea0*/  IMAD.MOV.U32 R37, RZ, RZ, RZ ;  /* 0x000000ffff257224 */ /* 0x000fe400078e00ff */
[----:B------:R-:W-:Y:S02]  /*0eb0*/  IMAD.WIDE R72, R73, 0x4, R4 ;  /* 0x0000000449487825 */ /* 0x000fe400078e0204 */
[----:B------:R0:W3:Y:S02]  /*0ec0*/  @P2 LDG.E.EL R40, desc[UR6][R54.64] ;  /* 0x0000000636282981 */ /* 0x0000e4000c2e1900 */
[----:B------:R-:W-:-:S02]  /*0ed0*/  IMAD R59, R56, 0x1000, R16 ;  /* 0x00001000383b7824 */ /* 0x000fc400078e0210 */
[--C-:B-1----:R-:W-:Y:S01]  /*0ee0*/  IMAD.WIDE R2, R43, 0x4, R4.reuse ;  /* 0x000000042b027825 */ /* 0x102fe200078e0204 */
[----:B------:R-:W3:Y:S03]  /*0ef0*/  @P2 LDG.E.EL R37, desc[UR6][R72.64] ;  /* 0x0000000648252981 */ /* 0x000ee6000c2e1900 */
[----:B------:R-:W-:Y:S01]  /*0f00*/  IMAD.MOV.U32 R53, RZ, RZ, RZ ;  /* 0x000000ffff357224 */ /* 0x000fe200078e00ff */
[----:B------:R1:W3:Y:S01]  /*0f10*/  @P3 LDG.E.EL R38, desc[UR6][R2.64] ;  /* 0x0000000602263981 */ /* 0x0002e2000c2e1900 */
[----:B0-----:R-:W-:Y:S01]  /*0f20*/  IMAD.WIDE R44, R49, 0x4, R4 ;  /* 0x00000004312c7825 */ /* 0x001fe200078e0204 */
[----:B------:R-:W-:-:S03]  /*0f30*/  CS2R R54, SRZ ;  /* 0x0000000000367805 */ /* 0x000fc6000001ff00 */
[----:B------:R-:W-:Y:S01]  /*0f40*/  IMAD R43, R56, 0x1000, R15 ;  /* 0x00001000382b7824 */ /* 0x000fe200078e020f */
[----:B------:R0:W3:Y:S01]  /*0f50*/  @P2 LDG.E.EL R53, desc[UR6][R44.64] ;  /* 0x000000062c352981 */ /* 0x0000e2000c2e1900 */
[----:B------:R-:W-:-:S04]  /*0f60*/  IMAD.WIDE R58, R59, 0x4, R4 ;  /* 0x000000043b3a7825 */ /* 0x000fc800078e0204 */
[----:B-1----:R-:W-:Y:S01]  /*0f70*/  IMAD.WIDE R2, R43, 0x4, R4 ;  /* 0x000000042b027825 */ /* 0x002fe200078e0204 */
[----:B------:R1:W3:Y:S03]  /*0f80*/  @P3 LDG.E.EL R39, desc[UR6][R58.64] ;  /* 0x000000063a273981 */ /* 0x0002e6000c2e1900 */
[C---:B------:R-:W-:Y:S01]  /*0f90*/  IMAD R73, R46.reuse, 0x1000, R67 ;  /* 0x000010002e497824 */ /* 0x040fe200078e0243 */
[----:B------:R5:W3:Y:S01]  /*0fa0*/  @P3 LDG.E.EL R54, desc[UR6][R2.64] ;  /* 0x0000000602363981 */ /* 0x000ae2000c2e1900 */
[----:B0-----:R-:W-:Y:S02]  /*0fb0*/  IMAD R45, R46, 0x1000, R16 ;  /* 0x000010002e2d7824 */ /* 0x001fe400078e0210 */
[----:B------:R-:W-:Y:S02]  /*0fc0*/  IMAD.MOV.U32 R43, RZ, RZ, RZ ;  /* 0x000000ffff2b7224 */ /* 0x000fe400078e00ff */
[----:B------:R-:W-:-:S04]  /*0fd0*/  IMAD.WIDE R72, R73, 0x4, R4 ;  /* 0x0000000449487825 */ /* 0x000fc800078e0204 */
[----:B-1----:R-:W-:Y:S01]  /*0fe0*/  IMAD R59, R46, 0x1000, R15 ;  /* 0x000010002e3b7824 */ /* 0x002fe200078e020f */
[----:B------:R0:W3:Y:S01]  /*0ff0*/  @P4 LDG.E.EL R43, desc[UR6][R72.64] ;  /* 0x00000006482b4981 */ /* 0x0000e2000c2e1900 */
[----:B------:R-:W-:Y:S02]  /*1000*/  IMAD.MOV.U32 R44, RZ, RZ, RZ ;  /* 0x000000ffff2c7224 */ /* 0x000fe400078e00ff */
[----:B-----5:R-:W-:-:S04]  /*1010*/  IMAD.WIDE R2, R45, 0x4, R4 ;  /* 0x000000042d027825 */ /* 0x020fc800078e0204 */
[----:B------:R-:W-:Y:S01]  /*1020*/  IMAD.WIDE R58, R59, 0x4, R4 ;  /* 0x000000043b3a7825 */ /* 0x000fe200078e0204 */
[----:B------:R1:W5:Y:S03]  /*1030*/  @P4 LDG.E.EL R44, desc[UR6][R2.64] ;  /* 0x00000006022c4981 */ /* 0x000366000c2e1900 */
[C---:B------:R-:W-:Y:S01]  /*1040*/  IMAD R45, R50.reuse, 0x1000, R67 ;  /* 0x00001000322d7824 */ /* 0x040fe200078e0243 */
[----:B------:R1:W3:Y:S01]  /*1050*/  @P4 LDG.E.EL R55, desc[UR6][R58.64] ;  /* 0x000000063a374981 */ /* 0x0002e2000c2e1900 */
[C---:B0-----:R-:W-:Y:S02]  /*1060*/  IMAD R73, R50.reuse, 0x1000, R16 ;  /* 0x0000100032497824 */ /* 0x041fe400078e0210 */
[----:B------:R-:W-:Y:S02]  /*1070*/  IMAD R49, R50, 0x1000, R15 ;  /* 0x0000100032317824 */ /* 0x000fe400078e020f */
[----:B------:R-:W-:-:S02]  /*1080*/  IMAD.MOV.U32 R56, RZ, RZ, RZ ;  /* 0x000000ffff387224 */ /* 0x000fc400078e00ff */
[----:B-1----:R-:W-:-:S04]  /*1090*/  IMAD.WIDE R2, R45, 0x4, R4 ;  /* 0x000000042d027825 */ /* 0x002fc800078e0204 */
[----:B------:R-:W-:Y:S02]  /*10a0*/  IMAD.MOV.U32 R45, RZ, RZ, RZ ;  /* 0x000000ffff2d7224 */ /* 0x000fe400078e00ff */
[----:B------:R-:W-:-:S04]  /*10b0*/  IMAD.WIDE R72, R73, 0x4, R4 ;  /* 0x0000000449487825 */ /* 0x000fc800078e0204 */
[----:B------:R-:W-:Y:S01]  /*10c0*/  IMAD.WIDE R58, R49, 0x4, R4 ;  /* 0x00000004313a7825 */ /* 0x000fe200078e0204 */
[----:B------:R0:W3:Y:S03]  /*10d0*/  @P5 LDG.E.EL R45, desc[UR6][R72.64] ;  /* 0x00000006482d5981 */ /* 0x0000e6000c2e1900 */
[----:B------:R-:W-:Y:S01]  /*10e0*/  IMAD.MOV.U32 R46, RZ, RZ, RZ ;  /* 0x000000ffff2e7224 */ /* 0x000fe200078e00ff */
[----:B------:R1:W3:Y:S01]  /*10f0*/  @P5 LDG.E.EL R56, desc[UR6][R58.64] ;  /* 0x000000063a385981 */ /* 0x0002e2000c2e1900 */
[C---:B------:R-:W-:Y:S02]  /*1100*/  IMAD R50, R57.reuse, 0x1000, R67 ;  /* 0x0000100039327824 */ /* 0x040fe400078e0243 */
[----:B------:R-:W-:Y:S02]  /*1110*/  IMAD.MOV.U32 R49, RZ, RZ, RZ ;  /* 0x000000ffff317224 */ /* 0x000fe400078e00ff */
[----:B------:R1:W3:Y:S01]  /*1120*/  @P5 LDG.E.EL R46, desc[UR6][R2.64] ;  /* 0x00000006022e5981 */ /* 0x0002e2000c2e1900 */
[----:B0-----:R-:W-:-:S02]  /*1130*/  IMAD R73, R57, 0x1000, R16 ;  /* 0x0000100039497824 */ /* 0x001fc400078e0210 */
[----:B-1----:R-:W-:Y:S02]  /*1140*/  IMAD R59, R57, 0x1000, R15 ;  /* 0x00001000393b7824 */ /* 0x002fe400078e020f */
[----:B------:R-:W-:Y:S02]  /*1150*/  IMAD.MOV.U32 R57, RZ, RZ, RZ ;  /* 0x000000ffff397224 */ /* 0x000fe400078e00ff */
[----:B------:R-:W-:-:S04]  /*1160*/  IMAD.WIDE R2, R50, 0x4, R4 ;  /* 0x0000000432027825 */ /* 0x000fc800078e0204 */
[----:B------:R-:W-:Y:S01]  /*1170*/  IMAD.MOV.U32 R50, RZ, RZ, RZ ;  /* 0x000000ffff327224 */ /* 0x000fe200078e00ff */
[----:B------:R0:W3:Y:S01]  /*1180*/  @P6 LDG.E.EL R49, desc[UR6][R2.64] ;  /* 0x0000000602316981 */ /* 0x0000e2000c2e1900 */
[----:B------:R-:W-:-:S04]  /*1190*/  IMAD.WIDE R72, R73, 0x4, R4 ;  /* 0x0000000449487825 */ /* 0x000fc800078e0204 */
[----:B------:R-:W-:Y:S01]  /*11a0*/  IMAD.WIDE R58, R59, 0x4, R4 ;  /* 0x000000043b3a7825 */ /* 0x000fe200078e0204 */
[----:B------:R-:W3:Y:S04]  /*11b0*/  @P6 LDG.E.EL R50, desc[UR6][R72.64] ;  /* 0x0000000648326981 */ /* 0x000ee8000c2e1900 */
[----:B------:R1:W3:Y:S01]  /*11c0*/  @P6 LDG.E.EL R57, desc[UR6][R58.64] ;  /* 0x000000063a396981 */ /* 0x0002e2000c2e1900 */
[C---:B------:R-:W-:Y:S02]  /*11d0*/  FSETP.GT.AND P6, PT, R0.reuse, R77, PT ;  /* 0x0000004d0000720b */ /* 0x040fe40003fc4000 */
[----:B------:R-:W-:Y:S02]  /*11e0*/  FSETP.GT.AND P5, PT, R75, R76, PT ;  /* 0x0000004c4b00720b */ /* 0x000fe40003fa4000 */
[----:B------:R-:W-:-:S09]  /*11f0*/  FSETP.NAN.AND P1, PT, R0, R0, PT ;  /* 0x000000000000720b */ /* 0x000fd20003f28000 */
[----:B------:R-:W-:Y:S02]  /*1200*/  @!P6 FSEL R0, R0, R77, P1 ;  /* 0x0000004d0000e208 */ /* 0x000fe40000800000 */
[C---:B------:R-:W-:Y:S02]  /*1210*/  FSETP.NAN.AND P1, PT, R75.reuse, R75, PT ;  /* 0x0000004b4b00720b */ /* 0x040fe40003f28000 */
[----:B------:R-:W-:Y:S02]  /*1220*/  FSETP.GEU.AND P3, PT, R0, R29, PT ;  /* 0x0000001d0000720b */ /* 0x000fe40003f6e000 */
[----:B------:R-:W-:Y:S01]  /*1230*/  @!P5 FSEL R75, R75, R76, P1 ;  /* 0x0000004c4b4bd208 */ /* 0x000fe20000800000 */
[----:B0-----:R-:W-:-:S03]  /*1240*/  IMAD R3, R74, 0x1000, R67 ;  /* 0x000010004a037824 */ /* 0x001fc600078e0243 */
[----:B--2---:R-:W-:Y:S02]  /*1250*/  FSETP.GEU.AND P2, PT, R75, R60, PT ;  /* 0x0000003c4b00720b */ /* 0x004fe40003f4e000 */
[----:B------:R-:W-:Y:S01]  /*1260*/  FSETP.NAN.AND P1, PT, R29, R29, PT ;  /* 0x0000001d1d00720b */ /* 0x000fe20003f28000 */
[----:B------:R-:W-:Y:S02]  /*1270*/  IMAD.MOV.U32 R67, RZ, RZ, RZ ;  /* 0x000000ffff437224 */ /* 0x000fe400078e00ff */
[----:B------:R-:W-:Y:S02]  /*1280*/  IMAD.WIDE R2, R3, 0x4, R4 ;  /* 0x0000000403027825 */ /* 0x000fe400078e0204 */
[----:B------:R-:W-:Y:S02]  /*1290*/  @P3 FSEL R29, R29, R0, P1 ;  /* 0x000000001d1d3208 */ /* 0x000fe40000800000 */
[----:B-1----:R-:W-:Y:S01]  /*12a0*/  IMAD R59, R74, 0x1000, R16 ;  /* 0x000010004a3b7824 */ /* 0x002fe200078e0210 */
[----:B------:R-:W-:Y:S01]  /*12b0*/  FSETP.NAN.AND P1, PT, R60, R60, PT ;  /* 0x0000003c3c00720b */ /* 0x000fe20003f28000 */
[----:B------:R-:W-:Y:S01]  /*12c0*/  IMAD R73, R74, 0x1000, R15 ;  /* 0x000010004a497824 */ /* 0x000fe200078e020f */
[----:B------:R-:W-:Y:S01]  /*12d0*/  P2R R16, PR, RZ, 0x8 ;  /* 0x00000008ff107803 */ /* 0x000fe20000000000 */
[----:B------:R0:W2:Y:S01]  /*12e0*/  @P0 LDG.E.EL R67, desc[UR6][R2.64] ;  /* 0x0000000602430981 */ /* 0x0000a2000c2e1900 */
[----:B------:R-:W-:-:S02]  /*12f0*/  FSETP.GEU.AND P3, PT, R29, R52, PT ;  /* 0x000000341d00720b */ /* 0x000fc40003f6e000 */
[----:B------:R-:W-:Y:S02]  /*1300*/  @P2 FSEL R60, R60, R75, P1 ;  /* 0x0000004b3c3c2208 */ /* 0x000fe40000800000 */
[----:B------:R-:W-:Y:S01]  /*1310*/  P2R R15, PR, RZ, 0x4 ;  /* 0x00000004ff0f7803 */ /* 0x000fe20000000000 */
[--C-:B0-----:R-:W-:Y:S01]  /*1320*/  IMAD.WIDE R2, R59, 0x4, R4.reuse ;  /* 0x000000043b027825 */ /* 0x101fe200078e0204 */
[----:B------:R-:W-:Y:S02]  /*1330*/  CS2R R58, SRZ ;  /* 0x00000000003a7805 */ /* 0x000fe4000001ff00 */
[----:B------:R-:W-:Y:S01]  /*1340*/  FSETP.GEU.AND P2, PT, R60, R51, PT ;  /* 0x000000333c00720b */ /* 0x000fe20003f4e000 */
[----:B------:R-:W-:Y:S01]  /*1350*/  IMAD.WIDE R4, R73, 0x4, R4 ;  /* 0x0000000449047825 */ /* 0x000fe200078e0204 */
[----:B------:R-:W-:Y:S02]  /*1360*/  FSETP.GT.AND P1, PT, R13, R14, PT ;  /* 0x0000000e0d00720b */ /* 0x000fe40003f24000 */
[----:B------:R-:W2:Y:S04]  /*1370*/  @P0 LDG.E.EL R58, desc[UR6][R2.64] ;  /* 0x00000006023a0981 */ /* 0x000ea8000c2e1900 */
[----:B------:R0:W2:Y:S01]  /*1380*/  @P0 LDG.E.EL R59, desc[UR6][R4.64] ;  /* 0x00000006043b0981 */ /* 0x0000a2000c2e1900 */
[----:B------:R-:W-:-:S04]  /*1390*/  FSETP.NAN.AND P0, PT, R52, R52, PT ;  /* 0x000000343400720b */ /* 0x000fc80003f08000 */
[----:B------:R-:W-:Y:S02]  /*13a0*/  @P3 SEL R52, R52, R29, P0 ;  /* 0x0000001d34343207 */ /* 0x000fe40000000000 */
[----:B------:R-:W-:-:S04]  /*13b0*/  FSETP.NAN.AND P0, PT, R51, R51, PT ;  /* 0x000000333300720b */ /* 0x000fc80003f08000 */
[----:B------:R-:W-:Y:S02]  /*13c0*/  @P2 SEL R51, R51, R60, P0 ;  /* 0x0000003c33332207 */ /* 0x000fe40000000000 */
[C---:B------:R-:W-:Y:S02]  /*13d0*/  FSETP.NAN.AND P0, PT, R13.reuse, R13, PT ;  /* 0x0000000d0d00720b */ /* 0x040fe40003f08000 */
[----:B------:R-:W-:Y:S02]  /*13e0*/  P2R R60, PR, RZ, 0x2 ;  /* 0x00000002ff3c7803 */ /* 0x000fe40000000000 */
[----:B------:R-:W-:Y:S02]  /*13f0*/  @!P1 FSEL R13, R13, R14, P0 ;  /* 0x0000000e0d0d9208 */ /* 0x000fe40000000000 */
[C---:B------:R-:W-:Y:S02]  /*1400*/  FSETP.GT.AND P1, PT, R70.reuse, R71, PT ;  /* 0x000000474600720b */ /* 0x040fe40003f24000 */
[----:B------:R-:W-:-:S02]  /*1410*/  FSETP.NAN.AND P0, PT, R70, R70, PT ;  /* 0x000000464600720b */ /* 0x000fc40003f08000 */
[----:B------:R-:W-:-:S09]  /*1420*/  P2R R29, PR, RZ, 0x2 ;  /* 0x00000002ff1d7803 */ /* 0x000fd20000000000 */
[----:B------:R-:W-:Y:S02]  /*1430*/  @!P1 FSEL R70, R70, R71, P0 ;  /* 0x0000004746469208 */ /* 0x000fe40000000000 */
[-C--:B------:R-:W-:Y:S02]  /*1440*/  FSETP.GEU.AND P1, PT, R13, R62.reuse, PT ;  /* 0x0000003e0d00720b */ /* 0x080fe40003f2e000 */
[----:B------:R-:W-:Y:S02]  /*1450*/  FSETP.NAN.AND P0, PT, R62, R62, PT ;  /* 0x0000003e3e00720b */ /* 0x000fe40003f08000 */
[----:B------:R-:W-:-:S09]  /*1460*/  P2R R14, PR, RZ, 0x2 ;  /* 0x00000002ff0e7803 */ /* 0x000fd20000000000 */
[----:B------:R-:W-:Y:S02]  /*1470*/  @P1 FSEL R62, R62, R13, P0 ;  /* 0x0000000d3e3e1208 */ /* 0x000fe40000000000 */
[-C--:B------:R-:W-:Y:S02]  /*1480*/  FSETP.GEU.AND P1, PT, R70, R69.reuse, PT ;  /* 0x000000454600720b */ /* 0x080fe40003f2e000 */
[----:B------:R-:W-:Y:S02]  /*1490*/  FSETP.NAN.AND P0, PT, R69, R69, PT ;  /* 0x000000454500720b */ /* 0x000fe40003f08000 */
[----:B------:R-:W-:-:S09]  /*14a0*/  P2R R13, PR, RZ, 0x2 ;  /* 0x00000002ff0d7803 */ /* 0x000fd20000000000 */
[----:B------:R-:W-:Y:S02]  /*14b0*/  @P1 FSEL R69, R69, R70, P0 ;  /* 0x0000004645451208 */ /* 0x000fe40000000000 */
[-C--:B------:R-:W-:Y:S02]  /*14c0*/  FSETP.GEU.AND P1, PT, R62, R27.reuse, PT ;  /* 0x0000001b3e00720b */ /* 0x080fe40003f2e000 */
[----:B------:R-:W-:Y:S02]  /*14d0*/  FSETP.NAN.AND P0, PT, R27, R27, PT ;  /* 0x0000001b1b00720b */ /* 0x000fe40003f08000 */
[----:B0-----:R-:W-:-:S09]  /*14e0*/  P2R R4, PR, RZ, 0x2 ;  /* 0x00000002ff047803 */ /* 0x001fd20000000000 */
[----:B------:R-:W-:Y:S02]  /*14f0*/  @P1 SEL R27, R27, R62, P0 ;  /* 0x0000003e1b1b1207 */ /* 0x000fe40000000000 */
[-C--:B------:R-:W-:Y:S02]  /*1500*/  FSETP.GEU.AND P1, PT, R69, R26.reuse, PT ;  /* 0x0000001a4500720b */ /* 0x080fe40003f2e000 */
[----:B------:R-:W-:Y:S02]  /*1510*/  FSETP.NAN.AND P0, PT, R26, R26, PT ;  /* 0x0000001a1a00720b */ /* 0x000fe40003f08000 */
[----:B------:R-:W-:-:S09]  /*1520*/  P2R R3, PR, RZ, 0x2 ;  /* 0x00000002ff037803 */ /* 0x000fd20000000000 */
[----:B------:R-:W-:Y:S02]  /*1530*/  @P1 SEL R26, R26, R69, P0 ;  /* 0x000000451a1a1207 */ /* 0x000fe40000000000 */
[C---:B------:R-:W-:Y:S02]  /*1540*/  FSETP.GT.AND P1, PT, R11.reuse, R12, PT ;  /* 0x0000000c0b00720b */ /* 0x040fe40003f24000 */
[----:B------:R-:W-:Y:S02]  /*1550*/  FSETP.NAN.AND P0, PT, R11, R11, PT ;  /* 0x0000000b0b00720b */ /* 0x000fe40003f08000 */
[----:B------:R-:W-:-:S09]  /*1560*/  P2R R2, PR, RZ, 0x2 ;  /* 0x00000002ff027803 */ /* 0x000fd20000000000 */
[----:B------:R-:W-:Y:S02]  /*1570*/  @!P1 FSEL R11, R11, R12, P0 ;  /* 0x0000000c0b0b9208 */ /* 0x000fe40000000000 */
[C---:B------:R-:W-:Y:S02]  /*1580*/  FSETP.GT.AND P1, PT, R64.reuse, R17, PT ;  /* 0x000000114000720b */ /* 0x040fe40003f24000 */
[----:B------:R-:W-:Y:S02]  /*1590*/  FSETP.NAN.AND P0, PT, R64, R64, PT ;  /* 0x000000404000720b */ /* 0x000fe40003f08000 */
        /* <DEDUP_REMOVED lines=12> */
[----:B------:R-:W-:-:S09]  /*1660*/  P2R R17, PR, RZ, 0x2 ;  /* 0x00000002ff117803 */ /* 0x000fd20000000000 */
        /* <DEDUP_REMOVED lines=33> */
[C---:B---3--:R-:W-:Y:S02]  /*1880*/  FSETP.GT.AND P1, PT, R32.reuse, R33, PT ;  /* 0x000000212000720b */ /* 0x048fe40003f24000 */
        /* <DEDUP_REMOVED lines=15> */
[-C--:B----4-:R-:W-:Y:S02]  /*1980*/  FSETP.GEU.AND P1, PT, R35, R20.reuse, PT ;  /* 0x000000142300720b */ /* 0x090fe40003f2e000 */
        /* <DEDUP_REMOVED lines=21> */
[----:B------:R-:W-:Y:S02]  /*1ae0*/  FSETP.GEU.AND P4, PT, R39, R54, PT ;  /* 0x000000362700720b */ /* 0x000fe40003f8e000 */
[----:B------:R-:W-:-:S07]  /*1af0*/  P2R R38, PR, RZ, 0x2 ;  /* 0x00000002ff267803 */ /* 0x000fce0000000000 */
[----:B------:R-:W-:Y:S02]  /*1b00*/  @P1 SEL R53, R53, R40, P0 ;  /* 0x0000002835351207 */ /* 0x000fe40000000000 */
[----:B------:R-:W-:Y:S02]  /*1b10*/  FSETP.GT.AND P1, PT, R43, R42, PT ;  /* 0x0000002a2b00720b */ /* 0x000fe40003f24000 */
[----:B------:R-:W-:-:S04]  /*1b20*/  FSETP.NAN.AND P0, PT, R54, R54, PT ;  /* 0x000000363600720b */ /* 0x000fc80003f08000 */
[----:B------:R-:W-:Y:S02]  /*1b30*/  @P4 SEL R54, R54, R39, P0 ;  /* 0x0000002736364207 */ /* 0x000fe40000000000 */
[----:B------:R-:W-:Y:S02]  /*1b40*/  FSETP.NAN.AND P0, PT, R43, R43, PT ;  /* 0x0000002b2b00720b */ /* 0x000fe40003f08000 */
[----:B------:R-:W-:-:S03]  /*1b50*/  P2R R40, PR, RZ, 0x2 ;  /* 0x00000002ff287803 */ /* 0x000fc60000000000 */
[----:B------:R-:W-:Y:S02]  /*1b60*/  @!P1 FSEL R43, R43, R42, P0 ;  /* 0x0000002a2b2b9208 */ /* 0x000fe40000000000 */
[C---:B------:R-:W-:Y:S02]  /*1b70*/  FSETP.GT.AND P1, PT, R46.reuse, R47, PT ;  /* 0x0000002f2e00720b */ /* 0x040fe40003f24000 */
[----:B------:R-:W-:Y:S02]  /*1b80*/  FSETP.NAN.AND P0, PT, R46, R46, PT ;  /* 0x0000002e2e00720b */ /* 0x000fe40003f08000 */
[----:B------:R-:W-:-:S09]  /*1b90*/  P2R R41, PR, RZ, 0x2 ;  /* 0x00000002ff297803 */ /* 0x000fd20000000000 */
[----:B------:R-:W-:Y:S02]  /*1ba0*/  @!P1 FSEL R46, R46, R47, P0 ;  /* 0x0000002f2e2e9208 */ /* 0x000fe40000000000 */
[-C--:B-----5:R-:W-:Y:S02]  /*1bb0*/  FSETP.GEU.AND P1, PT, R43, R44.reuse, PT ;  /* 0x0000002c2b00720b */ /* 0x0a0fe40003f2e000 */
[----:B------:R-:W-:Y:S02]  /*1bc0*/  FSETP.NAN.AND P0, PT, R44, R44, PT ;  /* 0x0000002c2c00720b */ /* 0x000fe40003f08000 */
[----:B------:R-:W-:-:S09]  /*1bd0*/  P2R R42, PR, RZ, 0x2 ;  /* 0x00000002ff2a7803 */ /* 0x000fd20000000000 */
[----:B------:R-:W-:Y:S02]  /*1be0*/  @P1 FSEL R44, R44, R43, P0 ;  /* 0x0000002b2c2c1208 */ /* 0x000fe40000000000 */
[-C--:B------:R-:W-:Y:S02]  /*1bf0*/  FSETP.GEU.AND P1, PT, R46, R45.reuse, PT ;  /* 0x0000002d2e00720b */ /* 0x080fe40003f2e000 */
[----:B------:R-:W-:Y:S02]  /*1c00*/  FSETP.NAN.AND P0, PT, R45, R45, PT ;  /* 0x0000002d2d00720b */ /* 0x000fe40003f08000 */
[----:B------:R-:W-:Y:S02]  /*1c10*/  P2R R0, PR, RZ, 0x8 ;  /* 0x00000008ff007803 */ /* 0x000fe40000000000 */
[----:B------:R-:W-:Y:S02]  /*1c20*/  FSETP.GEU.AND P3, PT, R44, R55, PT ;  /* 0x000000372c00720b */ /* 0x000fe40003f6e000 */
[----:B------:R-:W-:-:S05]  /*1c30*/  P2R R5, PR, RZ, 0x4 ;  /* 0x00000004ff057803 */ /* 0x000fca0000000000 */
[----:B------:R-:W-:-:S04]  /*1c40*/  @P1 FSEL R45, R45, R46, P0 ;  /* 0x0000002e2d2d1208 */ /* 0x000fc80000000000 */
[----:B------:R-:W-:Y:S02]  /*1c50*/  FSETP.GEU.AND P2, PT, R45, R56, PT ;  /* 0x000000382d00720b */ /* 0x000fe40003f4e000 */
[----:B------:R-:W-:Y:S02]  /*1c60*/  P2R R43, PR, RZ, 0x2 ;  /* 0x00000002ff2b7803 */ /* 0x000fe40000000000 */
[----:B------:R-:W-:Y:S02]  /*1c70*/  FSETP.NAN.AND P0, PT, R55, R55, PT ;  /* 0x000000373700720b */ /* 0x000fe40003f08000 */
[----:B------:R-:W-:Y:S02]  /*1c80*/  FSETP.GT.AND P1, PT, R49, R68, PT ;  /* 0x000000443100720b */ /* 0x000fe40003f24000 */
[----:B------:R-:W-:Y:S02]  /*1c90*/  @P3 SEL R55, R55, R44, P0 ;  /* 0x0000002c37373207 */ /* 0x000fe40000000000 */
[----:B------:R-:W-:-:S04]  /*1ca0*/  FSETP.NAN.AND P0, PT, R56, R56, PT ;  /* 0x000000383800720b */ /* 0x000fc80003f08000 */
[----:B------:R-:W-:Y:S02]  /*1cb0*/  @P2 SEL R56, R56, R45, P0 ;  /* 0x0000002d38382207 */ /* 0x000fe40000000000 */
[C---:B------:R-:W-:Y:S02]  /*1cc0*/  FSETP.NAN.AND P0, PT, R49.reuse, R49, PT ;  /* 0x000000313100720b */ /* 0x040fe40003f08000 */
[----:B------:R-:W-:Y:S02]  /*1cd0*/  P2R R46, PR, RZ, 0x2 ;  /* 0x00000002ff2e7803 */ /* 0x000fe40000000000 */
[----:B------:R-:W-:Y:S02]  /*1ce0*/  @!P1 FSEL R49, R49, R68, P0 ;  /* 0x0000004431319208 */ /* 0x000fe40000000000 */
[C---:B--2---:R-:W-:Y:S02]  /*1cf0*/  FSETP.GT.AND P1, PT, R67.reuse, R48, PT ;  /* 0x000000304300720b */ /* 0x044fe40003f24000 */
        /* <DEDUP_REMOVED lines=11> */
[-C--:B------:R-:W-:Y:S01]  /*1db0*/  FSETP.GEU.AND P1, PT, R50, R57.reuse, PT ;  /* 0x000000393200720b */ /* 0x080fe20003f2e000 */
[----:B------:R-:W0:Y:S01]  /*1dc0*/  S2UR UR5, SR_CgaCtaId ;  /* 0x00000000000579c3 */ /* 0x000e220000008800 */
[----:B------:R-:W-:Y:S02]  /*1dd0*/  FSETP.NAN.AND P0, PT, R57, R57, PT ;  /* 0x000000393900720b */ /* 0x000fe40003f08000 */
[----:B------:R-:W-:-:S09]  /*1de0*/  P2R R45, PR, RZ, 0x4 ;  /* 0x00000004ff2d7803 */ /* 0x000fd20000000000 */
[----:B------:R-:W-:Y:S02]  /*1df0*/  @P1 SEL R57, R57, R50, P0 ;  /* 0x0000003239391207 */ /* 0x000fe40000000000 */
[-C--:B------:R-:W-:Y:S02]  /*1e00*/  FSETP.GEU.AND P0, PT, R58, R59.reuse, PT ;  /* 0x0000003b3a00720b */ /* 0x080fe40003f0e000 */
[----:B------:R-:W-:Y:S01]  /*1e10*/  FSETP.NAN.AND P2, PT, R59, R59, PT ;  /* 0x0000003b3b00720b */ /* 0x000fe20003f48000 */
[----:B------:R-:W-:Y:S01]  /*1e20*/  UMOV UR4, 0x400 ;  /* 0x0000040000047882 */ /* 0x000fe20000000000 */
[----:B------:R-:W-:Y:S02]  /*1e30*/  P2R R39, PR, RZ, 0x10 ;  /* 0x00000010ff277803 */ /* 0x000fe40000000000 */
[----:B------:R-:W-:-:S07]  /*1e40*/  ISETP.NE.AND P4, PT, R66, RZ, PT ;  /* 0x000000ff4200720c */ /* 0x000fce0003f85270 */
[----:B------:R-:W-:Y:S02]  /*1e50*/  @P0 SEL R59, R59, R58, P2 ;  /* 0x0000003a3b3b0207 */ /* 0x000fe40001000000 */
[----:B------:R-:W-:Y:S01]  /*1e60*/  ISETP.NE.AND P2, PT, R64, RZ, PT ;  /* 0x000000ff4000720c */ /* 0x000fe20003f45270 */
[----:B------:R-:W-:Y:S01]  /*1e70*/  IMAD.SHL.U32 R64, R7, 0x40, RZ ;  /* 0x0000004007407824 */ /* 0x000fe200078e00ff */
[----:B0-----:R-:W-:-:S04]  /*1e80*/  UPRMT UR4, UR5, 0x654, UR4 ;  /* 0x0000065405047896 */ /* 0x001fc80008000004 */
[----:B------:R-:W-:-:S04]  /*1e90*/  LOP3.LUT R66, R64, 0xfc0, RZ, 0xc0, !PT ;  /* 0x00000fc040427812 */ /* 0x000fc800078ec0ff */
[C---:B------:R-:W-:Y:S02]  /*1ea0*/  LOP3.LUT R64, R66.reuse, R61, RZ, 0xfc, !PT ;  /* 0x0000003d42407212 */ /* 0x040fe400078efcff */
[----:B------:R-:W-:-:S05]  /*1eb0*/  LEA.HI R61, R66, UR4, RZ, 0x1e ;  /* 0x00000004423d7c11 */ /* 0x000fca000f8ff0ff */
[----:B------:R-:W-:-:S05]  /*1ec0*/  IMAD R66, R64, 0x4, R61 ;  /* 0x0000000440427824 */ /* 0x000fca00078e023d */
[----:B------:R-:W-:Y:S04]  /*1ed0*/  STS [R66], R52 ;  /* 0x0000003442007388 */ /* 0x000fe80000000800 */
[----:B------:R0:W-:Y:S04]  /*1ee0*/  STS [R66+0x10], R51 ;  /* 0x0000103342007388 */ /* 0x0001e80000000800 */
[----:B------:R-:W-:Y:S04]  /*1ef0*/  STS [R66+0x20], R27 ;  /* 0x0000201b42007388 */ /* 0x000fe80000000800 */
[----:B------:R-:W-:Y:S04]  /*1f00*/  STS [R66+0x30], R26 ;  /* 0x0000301a42007388 */ /* 0x000fe80000000800 */
[----:B------:R-:W-:Y:S04]  /*1f10*/  STS [R66+0x40], R25 ;  /* 0x0000401942007388 */ /* 0x000fe80000000800 */
[----:B------:R1:W-:Y:S04]  /*1f20*/  STS [R66+0x50], R24 ;  /* 0x0000501842007388 */ /* 0x0003e80000000800 */
[----:B------:R-:W-:Y:S04]  /*1f30*/  STS [R66+0x60], R23 ;  /* 0x0000601742007388 */ /* 0x000fe80000000800 */
[----:B------:R-:W-:Y:S04]  /*1f40*/  STS [R66+0x70], R22 ;  /* 0x0000701642007388 */ /* 0x000fe80000000800 */
[----:B------:R-:W-:Y:S04]  /*1f50*/  STS [R66+0x80], R21 ;  /* 0x0000801542007388 */ /* 0x000fe80000000800 */
[----:B------:R2:W-:Y:S04]  /*1f60*/  STS [R66+0x90], R20 ;  /* 0x0000901442007388 */ /* 0x0005e80000000800 */
[----:B------:R3:W-:Y:S04]  /*1f70*/  STS [R66+0xa0], R53 ;  /* 0x0000a03542007388 */ /* 0x0007e80000000800 */
[----:B------:R-:W-:Y:S04]  /*1f80*/  STS [R66+0xb0], R54 ;  /* 0x0000b03642007388 */ /* 0x000fe80000000800 */
[----:B------:R-:W-:Y:S04]  /*1f90*/  STS [R66+0xc0], R55 ;  /* 0x0000c03742007388 */ /* 0x000fe80000000800 */
[----:B------:R-:W-:Y:S04]  /*1fa0*/  STS [R66+0xd0], R56 ;  /* 0x0000d03842007388 */ /* 0x000fe80000000800 */
[----:B------:R-:W-:Y:S04]  /*1fb0*/  STS [R66+0xe0], R57 ;  /* 0x0000e03942007388 */ /* 0x000fe80000000800 */
[----:B------:R4:W-:Y:S01]  /*1fc0*/  STS [R66+0xf0], R59 ;  /* 0x0000f03b42007388 */ /* 0x0009e20000000800 */
[C---:B0-----:R-:W-:Y:S01]  /*1fd0*/  IMAD.SHL.U32 R51, R7.reuse, 0x4, RZ ;  /* 0x0000000407337824 */ /* 0x041fe200078e00ff */
[----:B------:R-:W-:-:S04]  /*1fe0*/  LOP3.LUT R52, R7, 0xf0, RZ, 0xc0, !PT ;  /* 0x000000f007347812 */ /* 0x000fc800078ec0ff */
[----:B------:R-:W-:Y:S01]  /*1ff0*/  LOP3.LUT R67, R51, 0x3fc, RZ, 0xc0, !PT ;  /* 0x000003fc33437812 */ /* 0x000fe200078ec0ff */
[----:B------:R-:W-:Y:S01]  /*2000*/  VIADD R52, R52, UR4 ;  /* 0x0000000434347c36 */ /* 0x000fe20008000000 */
[----:B-1----:R-:W-:-:S03]  /*2010*/  LOP3.LUT R24, R8, 0x3c, R51, 0xf8, !PT ;  /* 0x0000003c08187812 */ /* 0x002fc600078ef833 */
[----:B--2---:R-:W-:Y:S01]  /*2020*/  IMAD R20, R67, 0x4, R52 ;  /* 0x0000000443147824 */ /* 0x004fe200078e0234 */
[----:B------:R-:W-:Y:S01]  /*2030*/  SHF.R.S32.HI R21, RZ, 0x1f, R24 ;  /* 0x0000001fff157819 */ /* 0x000fe20000011418 */
[----:B---3--:R-:W0:Y:S03]  /*2040*/  LDC.64 R52, c[0x0][0x218] ;  /* 0x00008600ff347b82 */ /* 0x008e260000000a00 */
[----:B------:R-:W-:-:S05]  /*2050*/  LEA.HI R25, R21, R24, RZ, 0x6 ;  /* 0x0000001815197211 */ /* 0x000fca00078f30ff */
[----:B------:R-:W-:Y:S01]  /*2060*/  BAR.SYNC.DEFER_BLOCKING 0x0 ;  /* 0x0000000000007b1d */ /* 0x000fe20000010000 */
[----:B------:R-:W-:Y:S02]  /*2070*/  P2R R50, PR, RZ, 0x2 ;  /* 0x00000002ff327803 */ /* 0x000fe40000000000 */
[----:B------:R-:W-:Y:S02]  /*2080*/  ISETP.NE.AND P1, PT, R63, RZ, PT ;  /* 0x000000ff3f00720c */ /* 0x000fe40003f25270 */
[----:B------:R-:W-:Y:S01]  /*2090*/  SHF.R.U32.HI R27, RZ, 0x4, R7 ;  /* 0x00000004ff1b7819 */ /* 0x000fe20000011607 */
[----:B------:R-:W-:Y:S01]  /*20a0*/  IMAD.SHL.U32 R26, R25, 0x400, RZ ;  /* 0x00000400191a7824 */ /* 0x000fe200078e00ff */
[----:B------:R-:W-:Y:S01]  /*20b0*/  P2R R44, PR, RZ, 0x8 ;  /* 0x00000008ff2c7803 */ /* 0x000fe20000000000 */
[----:B------:R-:W1:Y:S01]  /*20c0*/  LDS.128 R20, [R20] ;  /* 0x0000000014147984 */ /* 0x000e620000000c00 */
[----:B------:R-:W-:Y:S02]  /*20d0*/  ISETP.NE.AND P3, PT, R65, RZ, PT ;  /* 0x000000ff4100720c */ /* 0x000fe40003f65270 */
[----:B------:R-:W-:-:S02]  /*20e0*/  P2R R58, PR, RZ, 0x2 ;  /* 0x00000002ff3a7803 */ /* 0x000fc40000000000 */
[----:B------:R-:W-:Y:S02]  /*20f0*/  LOP3.LUT R65, R25, 0xffffffc0, RZ, 0xc0, !PT ;  /* 0xffffffc019417812 */ /* 0x000fe400078ec0ff */
[----:B------:R-:W-:Y:S02]  /*2100*/  ISETP.NE.AND P1, PT, R60, RZ, PT ;  /* 0x000000ff3c00720c */ /* 0x000fe40003f25270 */
[----:B------:R-:W-:Y:S02]  /*2110*/  SGXT.U32 R25, R27, 0x4 ;  /* 0x000000041b19781a */ /* 0x000fe40000000000 */
[----:B------:R-:W-:Y:S02]  /*2120*/  P2R R60, PR, RZ, 0x1 ;  /* 0x00000001ff3c7803 */ /* 0x000fe40000000000 */
[----:B------:R-:W-:Y:S02]  /*2130*/  ISETP.NE.AND P0, PT, R62, RZ, PT ;  /* 0x000000ff3e00720c */ /* 0x000fe40003f05270 */
[----:B------:R-:W-:-:S02]  /*2140*/  SEL R62, RZ, 0x1, !P5 ;  /* 0x00000001ff3e7807 */ /* 0x000fc40006800000 */
[----:B------:R-:W-:Y:S02]  /*2150*/  LOP3.LUT R26, R26, 0xffff0000, RZ, 0xc0, !PT ;  /* 0xffff00001a1a7812 */ /* 0x000fe400078ec0ff */
[----:B----4-:R-:W-:Y:S02]  /*2160*/  LOP3.LUT R66, R6, R25, RZ, 0xfc, !PT ;  /* 0x0000001906427212 */ /* 0x010fe400078efcff */
[----:B------:R-:W-:Y:S02]  /*2170*/  ISETP.GE.AND P5, PT, R24, 0x100, PT ;  /* 0x000001001800780c */ /* 0x000fe40003fa6270 */
[----:B------:R-:W-:Y:S02]  /*2180*/  SEL R63, RZ, 0x1, !P6 ;  /* 0x00000001ff3f7807 */ /* 0x000fe40007000000 */
[----:B------:R-:W-:Y:S02]  /*2190*/  IADD3 R65, R26, R24, -R65 ;  /* 0x000000181a417210 */ /* 0x000fe40007ffe841 */
[----:B------:R-:W-:-:S02]  /*21a0*/  ISETP.LT.AND P6, PT, R66, 0x400, !P5 ;  /* 0x000004004200780c */ /* 0x000fc40006fc1270 */
[----:B------:R-:W-:Y:S01]  /*21b0*/  LOP3.LUT R24, R67, 0x400, RZ, 0xfc, !PT ;  /* 0x0000040043187812 */ /* 0x000fe200078efcff */
[----:B------:R-:W-:-:S03]  /*21c0*/  IMAD R55, R66, 0x40, R65 ;  /* 0x0000004042377824 */ /* 0x000fc600078e0241 */
[----:B------:R-:W-:Y:S01]  /*21d0*/  SHF.R.U32.HI R24, RZ, 0x2, R24 ;  /* 0x00000002ff187819 */ /* 0x000fe20000011618 */
[----:B0-----:R-:W-:-:S03]  /*21e0*/  IMAD.WIDE R54, R55, 0x4, R52 ;  /* 0x0000000437367825 */ /* 0x001fc600078e0234 */
[----:B------:R-:W-:-:S03]  /*21f0*/  LOP3.LUT R24, R24, 0x1f0, RZ, 0xc0, !PT ;  /* 0x000001f018187812 */ /* 0x000fc600078ec0ff */
[----:B-1----:R0:W-:Y:S02]  /*2200*/  @P6 STG.E.128 desc[UR6][R54.64], R20 ;  /* 0x0000001436006986 */ /* 0x0021e4000c101d06 */
[----:B------:R-:W-:-:S04]  /*2210*/  VIADD R24, R24, UR4 ;  /* 0x0000000418187c36 */ /* 0x000fc80008000000 */
[----:B------:R-:W-:-:S06]  /*2220*/  IMAD R24, R67, 0x4, R24 ;  /* 0x0000000443187824 */ /* 0x000fcc00078e0218 */
[----:B------:R-:W1:Y:S01]  /*2230*/  LDS.128 R24, [R24+0x1000] ;  /* 0x0010000018187984 */ /* 0x000e620000000c00 */
[----:B0-----:R-:W-:-:S04]  /*2240*/  LOP3.LUT R20, R67, 0x800, RZ, 0xfc, !PT ;  /* 0x0000080043147812 */ /* 0x001fc800078efcff */
[----:B------:R-:W-:-:S04]  /*2250*/  SHF.R.U32.HI R20, RZ, 0x2, R20 ;  /* 0x00000002ff147819 */ /* 0x000fc80000011614 */
[----:B------:R-:W-:-:S05]  /*2260*/  LOP3.LUT R20, R20, 0x2f0, RZ, 0xc0, !PT ;  /* 0x000002f014147812 */ /* 0x000fca00078ec0ff */
[----:B------:R-:W-:-:S04]  /*2270*/  VIADD R20, R20, UR4 ;  /* 0x0000000414147c36 */ /* 0x000fc80008000000 */
[----:B------:R-:W-:-:S06]  /*2280*/  IMAD R20, R67, 0x4, R20 ;  /* 0x0000000443147824 */ /* 0x000fcc00078e0214 */
[----:B------:R-:W0:Y:S01]  /*2290*/  LDS.128 R20, [R20+0x2000] ;  /* 0x0020000014147984 */ /* 0x000e220000000c00 */
[----:B------:R-:W-:-:S04]  /*22a0*/  LOP3.LUT R68, R66, 0x10, RZ, 0xfc, !PT ;  /* 0x0000001042447812 */ /* 0x000fc800078efcff */
[C---:B------:R-:W-:Y:S01]  /*22b0*/  ISETP.LT.AND P6, PT, R68.reuse, 0x400, !P5 ;  /* 0x000004004400780c */ /* 0x040fe20006fc1270 */
[----:B------:R-:W-:Y:S01]  /*22c0*/  IMAD R57, R68, 0x40, R65 ;  /* 0x0000004044397824 */ /* 0x000fe200078e0241 */
[----:B------:R-:W-:-:S03]  /*22d0*/  LOP3.LUT R68, R66, 0x20, RZ, 0xfc, !PT ;  /* 0x0000002042447812 */ /* 0x000fc600078efcff */
[----:B------:R-:W-:-:S08]  /*22e0*/  IMAD.WIDE R56, R57, 0x4, R52 ;  /* 0x0000000439387825 */ /* 0x000fd000078e0234 */
[----:B-1----:R-:W-:Y:S01]  /*22f0*/  @P6 STG.E.128 desc[UR6][R56.64], R24 ;  /* 0x0000001838006986 */ /* 0x002fe2000c101d06 */
[C---:B------:R-:W-:Y:S01]  /*2300*/  ISETP.LT.AND P6, PT, R68.reuse, 0x400, !P5 ;  /* 0x000004004400780c */ /* 0x040fe20006fc1270 */
[----:B------:R-:W-:Y:S01]  /*2310*/  IMAD R55, R68, 0x40, R65 ;  /* 0x0000004044377824 */ /* 0x000fe200078e0241 */
[----:B------:R-:W-:-:S03]  /*2320*/  P2R R59, PR, RZ, 0x20 ;  /* 0x00000020ff3b7803 */ /* 0x000fc60000000000 */
[----:B------:R-:W-:Y:S01]  /*2330*/  IMAD.WIDE R54, R55, 0x4, R52 ;  /* 0x0000000437367825 */ /* 0x000fe200078e0234 */
[----:B------:R-:W-:-:S07]  /*2340*/  ISETP.NE.AND P5, PT, R2, RZ, PT ;  /* 0x000000ff0200720c */ /* 0x000fce0003fa5270 */
[----:B0-----:R0:W-:Y:S01]  /*2350*/  @P6 STG.E.128 desc[UR6][R54.64], R20 ;  /* 0x0000001436006986 */ /* 0x0011e2000c101d06 */
[----:B------:R-:W-:Y:S02]  /*2360*/  ISETP.NE.AND P6, PT, R29, RZ, PT ;  /* 0x000000ff1d00720c */ /* 0x000fe40003fc5270 */
[----:B------:R-:W-:Y:S02]  /*2370*/  SEL R29, RZ, 0x1, !P5 ;  /* 0x00000001ff1d7807 */ /* 0x000fe40006800000 */
[----:B------:R-:W-:-:S04]  /*2380*/  ISETP.NE.AND P5, PT, R17, RZ, PT ;  /* 0x000000ff1100720c */ /* 0x000fc80003fa5270 */
[----:B------:R-:W-:Y:S02]  /*2390*/  P2R R17, PR, RZ, 0x20 ;  /* 0x00000020ff117803 */ /* 0x000fe40000000000 */
[----:B------:R-:W-:-:S04]  /*23a0*/  ISETP.NE.AND P5, PT, R3, RZ, PT ;  /* 0x000000ff0300720c */ /* 0x000fc80003fa5270 */
[----:B0-----:R-:W-:Y:S02]  /*23b0*/  P2R R20, PR, RZ, 0x20 ;  /* 0x00000020ff147803 */ /* 0x001fe40000000000 */
[----:B------:R-:W-:-:S04]  /*23c0*/  ISETP.NE.AND P5, PT, R4, RZ, PT ;  /* 0x000000ff0400720c */ /* 0x000fc80003fa5270 */
[----:B------:R-:W-:Y:S02]  /*23d0*/  P2R R21, PR, RZ, 0x20 ;  /* 0x00000020ff157803 */ /* 0x000fe40000000000 */
        /* <DEDUP_REMOVED lines=28> */
[----:B------:R-:W-:Y:S02]  /*25a0*/  ISETP.NE.AND P5, PT, R15, RZ, PT ;  /* 0x000000ff0f00720c */ /* 0x000fe40003fa5270 */
[----:B------:R-:W-:Y:S02]  /*25b0*/  SEL R57, RZ, 0x1, !P1 ;  /* 0x00000001ff397807 */ /* 0x000fe40004800000 */
[----:B------:R-:W-:Y:S02]  /*25c0*/  ISETP.NE.AND P1, PT, R58, RZ, PT ;  /* 0x000000ff3a00720c */ /* 0x000fe40003f25270 */
        /* <DEDUP_REMOVED lines=14> */
[----:B------:R-:W-:Y:S02]  /*26b0*/  SEL R4, RZ, 0x1, !P5 ;  /* 0x00000001ff047807 */ /* 0x000fe40006800000 */
        /* <DEDUP_REMOVED lines=11> */
[----:B------:R-:W-:Y:S02]  /*2770*/  SEL R63, R63, 0x2, P5 ;  /* 0x000000023f3f7807 */ /* 0x000fe40002800000 */
[----:B------:R-:W-:-:S04]  /*2780*/  ISETP.NE.AND P5, PT, R58, RZ, PT ;  /* 0x000000ff3a00720c */ /* 0x000fc80003fa5270 */
[----:B------:R-:W-:Y:S02]  /*2790*/  SEL R62, R62, 0x2, P5 ;  /* 0x000000023e3e7807 */ /* 0x000fe40002800000 */
[----:B------:R-:W-:Y:S02]  /*27a0*/  ISETP.NE.AND P5, PT, R68, RZ, PT ;  /* 0x000000ff4400720c */ /* 0x000fe40003fa5270 */
[----:B------:R-:W-:Y:S02]  /*27b0*/  SEL R56, RZ, 0x1, !P6 ;  /* 0x00000001ff387807 */ /* 0x000fe40007000000 */
[----:B------:R-:W-:Y:S02]  /*27c0*/  SEL R57, R57, 0x2, P5 ;  /* 0x0000000239397807 */ /* 0x000fe40002800000 */
[----:B------:R-:W-:-:S04]  /*27d0*/  ISETP.NE.AND P5, PT, R69, RZ, PT ;  /* 0x000000ff4500720c */ /* 0x000fc80003fa5270 */
[----:B------:R-:W-:Y:S02]  /*27e0*/  SEL R56, R56, 0x2, P5 ;  /* 0x0000000238387807 */ /* 0x000fe40002800000 */
[----:B------:R-:W-:Y:S02]  /*27f0*/  ISETP.NE.AND P5, PT, R12, RZ, PT ;  /* 0x000000ff0c00720c */ /* 0x000fe40003fa5270 */
[----:B------:R-:W-:Y:S02]  /*2800*/  SEL R27, RZ, 0x1, !P0 ;  /* 0x00000001ff1b7807 */ /* 0x000fe40004000000 */
[----:B------:R-:W-:Y:S02]  /*2810*/  SEL R29, R29, 0x2, P5 ;  /* 0x000000021d1d7807 */ /* 0x000fe40002800000 */
[----:B------:R-:W-:Y:S02]  /*2820*/  ISETP.NE.AND P5, PT, R11, RZ, PT ;  /* 0x000000ff0b00720c */ /* 0x000fe40003fa5270 */
[----:B------:R-:W-:-:S02]  /*2830*/  SEL R26, RZ, 0x1, !P1 ;  /* 0x00000001ff1a7807 */ /* 0x000fc40004800000 */
        /* <DEDUP_REMOVED lines=10> */
[----:B------:R-:W-:-:S04]  /*28e0*/  ISETP.NE.AND P5, PT, R31, RZ, PT ;  /* 0x000000ff1f00720c */ /* 0x000fc80003fa5270 */
        /* <DEDUP_REMOVED lines=9> */
[----:B------:R-:W-:-:S04]  /*2980*/  LOP3.LUT R10, R67, 0xc00, RZ, 0xfc, !PT ;  /* 0x00000c00430a7812 */ /* 0x000fc800078efcff */
[----:B------:R-:W-:-:S04]  /*2990*/  SHF.R.U32.HI R10, RZ, 0x2, R10 ;  /* 0x00000002ff0a7819 */ /* 0x000fc8000001160a */
[----:B------:R-:W-:Y:S02]  /*29a0*/  LOP3.LUT R10, R10, 0x3f0, RZ, 0xc0, !PT ;  /* 0x000003f00a0a7812 */ /* 0x000fe400078ec0ff */
[----:B------:R-:W-:-:S03]  /*29b0*/  ISETP.NE.AND P4, PT, R33, RZ, PT ;  /* 0x000000ff2100720c */ /* 0x000fc60003f85270 */
[----:B------:R-:W-:Y:S01]  /*29c0*/  VIADD R10, R10, UR4 ;  /* 0x000000040a0a7c36 */ /* 0x000fe20008000000 */
[----:B------:R-:W-:Y:S02]  /*29d0*/  SEL R33, R11, 0x3, P4 ;  /* 0x000000030b217807 */ /* 0x000fe40002000000 */
[----:B------:R-:W-:Y:S01]  /*29e0*/  ISETP.NE.AND P6, PT, R38, RZ, PT ;  /* 0x000000ff2600720c */ /* 0x000fe20003fc5270 */
[----:B------:R-:W-:Y:S01]  /*29f0*/  IMAD R10, R67, 0x4, R10 ;  /* 0x00000004430a7824 */ /* 0x000fe200078e020a */
[----:B------:R-:W-:Y:S02]  /*2a00*/  ISETP.NE.AND P4, PT, R39, RZ, PT ;  /* 0x000000ff2700720c */ /* 0x000fe40003f85270 */
[----:B------:R-:W-:Y:S02]  /*2a10*/  ISETP.NE.AND P5, PT, R23, RZ, PT ;  /* 0x000000ff1700720c */ /* 0x000fe40003fa5270 */
[----:B------:R-:W-:Y:S02]  /*2a20*/  SEL R35, R12, 0x3, P6 ;  /* 0x000000030c237807 */ /* 0x000fe40003000000 */
[----:B------:R-:W-:-:S02]  /*2a30*/  SEL R37, R13, 0x3, P4 ;  /* 0x000000030d257807 */ /* 0x000fc40002000000 */
[----:B------:R-:W0:Y:S01]  /*2a40*/  LDS.128 R12, [R10+0x3000] ;  /* 0x003000000a0c7984 */ /* 0x000e220000000c00 */
[----:B------:R-:W-:Y:S02]  /*2a50*/  SEL R5, R63, 0x3, P5 ;  /* 0x000000033f057807 */ /* 0x000fe40002800000 */
[----:B------:R-:W-:-:S04]  /*2a60*/  ISETP.NE.AND P5, PT, R22, RZ, PT ;  /* 0x000000ff1600720c */ /* 0x000fc80003fa5270 */
[----:B------:R-:W-:Y:S02]  /*2a70*/  SEL R9, R62, 0x3, P5 ;  /* 0x000000033e097807 */ /* 0x000fe40002800000 */
[----:B------:R-:W-:-:S04]  /*2a80*/  ISETP.NE.AND P5, PT, R21, RZ, PT ;  /* 0x000000ff1500720c */ /* 0x000fc80003fa5270 */
[----:B------:R-:W-:Y:S02]  /*2a90*/  SEL R57, R57, 0x3, P5 ;  /* 0x0000000339397807 */ /* 0x000fe40002800000 */
[----:B------:R-:W-:-:S04]  /*2aa0*/  ISETP.NE.AND P5, PT, R20, RZ, PT ;  /* 0x000000ff1400720c */ /* 0x000fc80003fa5270 */
[----:B------:R-:W-:Y:S02]  /*2ab0*/  SEL R21, R56, 0x3, P5 ;  /* 0x0000000338157807 */ /* 0x000fe40002800000 */
[----:B------:R-:W-:Y:S02]  /*2ac0*/  ISETP.NE.AND P5, PT, R17, RZ, PT ;  /* 0x000000ff1100720c */ /* 0x000fe40003fa5270 */
[----:B------:R-:W-:Y:S02]  /*2ad0*/  LOP3.LUT R66, R66, 0x30, RZ, 0xfc, !PT ;  /* 0x0000003042427812 */ /* 0x000fe400078efcff */
[----:B------:R-:W-:Y:S02]  /*2ae0*/  SEL R29, R29, 0x3, P5 ;  /* 0x000000031d1d7807 */ /* 0x000fe40002800000 */
[----:B------:R-:W-:-:S04]  /*2af0*/  ISETP.NE.AND P5, PT, R59, RZ, PT ;  /* 0x000000ff3b00720c */ /* 0x000fc80003fa5270 */
[C---:B------:R-:W-:Y:S01]  /*2b00*/  ISETP.LT.AND P5, PT, R66.reuse, 0x400, !P5 ;  /* 0x000004004200780c */ /* 0x040fe20006fa1270 */
[----:B------:R-:W-:-:S04]  /*2b10*/  IMAD R65, R66, 0x40, R65 ;  /* 0x0000004042417824 */ /* 0x000fc800078e0241 */
[----:B------:R-:W-:-:S04]  /*2b20*/  IMAD.WIDE R52, R65, 0x4, R52 ;  /* 0x0000000441347825 */ /* 0x000fc800078e0234 */
[----:B------:R-:W-:-:S04]  /*2b30*/  IMAD.SHL.U32 R11, R7, 0x10, RZ ;  /* 0x00000010070b7824 */ /* 0x000fc800078e00ff */
[----:B0-----:R-:W-:Y:S01]  /*2b40*/  @P5 STG.E.128 desc[UR6][R52.64], R12 ;  /* 0x0000000c34005986 */ /* 0x001fe2000c101d06 */
[----:B------:R-:W-:-:S04]  /*2b50*/  LOP3.LUT R8, R8, 0x30, R11, 0xf8, !PT ;  /* 0x0000003008087812 */ /* 0x000fc800078ef80b */
[----:B------:R-:W-:Y:S02]  /*2b60*/  SHF.R.S32.HI R17, RZ, 0x1f, R8 ;  /* 0x0000001fff117819 */ /* 0x000fe40000011408 */
[----:B------:R-:W-:Y:S02]  /*2b70*/  SHF.R.U32.HI R7, RZ, 0x2, R7 ;  /* 0x00000002ff077819 */ /* 0x000fe40000011607 */
[----:B------:R-:W-:Y:S02]  /*2b80*/  LEA.HI R17, R17, R8, RZ, 0x6 ;  /* 0x0000000811117211 */ /* 0x000fe400078f30ff */
[----:B------:R-:W-:Y:S02]  /*2b90*/  ISETP.NE.AND P1, PT, R19, RZ, PT ;  /* 0x000000ff1300720c */ /* 0x000fe40003f25270 */
[----:B------:R-:W-:Y:S02]  /*2ba0*/  SGXT.U32 R7, R7, 0x6 ;  /* 0x000000060707781a */ /* 0x000fe40000000000 */
[----:B------:R-:W-:-:S02]  /*2bb0*/  LOP3.LUT R19, R17, 0xffffffc0, RZ, 0xc0, !PT ;  /* 0xffffffc011137812 */ /* 0x000fc400078ec0ff */
[----:B------:R-:W-:Y:S02]  /*2bc0*/  ISETP.NE.AND P0, PT, R18, RZ, PT ;  /* 0x000000ff1200720c */ /* 0x000fe40003f05270 */
[----:B------:R-:W-:Y:S02]  /*2bd0*/  ISETP.NE.AND P2, PT, R28, RZ, PT ;  /* 0x000000ff1c00720c */ /* 0x000fe40003f45270 */
[----:B------:R-:W-:Y:S02]  /*2be0*/  ISETP.NE.AND P3, PT, R32, RZ, PT ;  /* 0x000000ff2000720c */ /* 0x000fe40003f65270 */
[----:B------:R-:W-:Y:S02]  /*2bf0*/  ISETP.NE.AND P6, PT, R49, RZ, PT ;  /* 0x000000ff3100720c */ /* 0x000fe40003fc5270 */
[----:B------:R-:W-:Y:S01]  /*2c00*/  ISETP.NE.AND P5, PT, R48, RZ, PT ;  /* 0x000000ff3000720c */ /* 0x000fe20003fa5270 */
[----:B------:R-:W-:Y:S01]  /*2c10*/  IMAD.IADD R64, R64, 0x1, R61 ;  /* 0x0000000140407824 */ /* 0x000fe200078e023d */
[----:B------:R-:W-:Y:S01]  /*2c20*/  BAR.SYNC.DEFER_BLOCKING 0x0 ;  /* 0x0000000000007b1d */ /* 0x000fe20000010000 */
[----:B------:R-:W-:Y:S01]  /*2c30*/  LOP3.LUT R7, R6, R7, RZ, 0xfc, !PT ;  /* 0x0000000706077212 */ /* 0x000fe200078efcff */
[----:B------:R-:W-:Y:S01]  /*2c40*/  IMAD.IADD R6, R8, 0x1, -R19 ;  /* 0x0000000108067824 */ /* 0x000fe200078e0a13 */
[----:B------:R-:W-:-:S02]  /*2c50*/  SEL R27, R27, 0x3, P0 ;  /* 0x000000031b1b7807 */ /* 0x000fc40000000000 */
[----:B------:R-:W-:Y:S02]  /*2c60*/  SEL R23, R26, 0x3, P1 ;  /* 0x000000031a177807 */ /* 0x000fe40000800000 */
[----:B------:R-:W-:Y:S02]  /*2c70*/  SEL R25, R25, 0x3, P2 ;  /* 0x0000000319197807 */ /* 0x000fe40001000000 */
[----:B------:R-:W-:Y:S02]  /*2c80*/  SEL R31, R24, 0x3, P3 ;  /* 0x00000003181f7807 */ /* 0x000fe40001800000 */
[----:B------:R-:W-:Y:S02]  /*2c90*/  LOP3.LUT R11, R11, 0xff0, RZ, 0xc0, !PT ;  /* 0x00000ff00b0b7812 */ /* 0x000fe400078ec0ff */
[----:B------:R-:W-:Y:S02]  /*2ca0*/  LOP3.LUT R10, R51, 0x3f0, RZ, 0xc0, !PT ;  /* 0x000003f0330a7812 */ /* 0x000fe400078ec0ff */
[----:B------:R-:W-:-:S02]  /*2cb0*/  ISETP.NE.AND P0, PT, R60, RZ, PT ;  /* 0x000000ff3c00720c */ /* 0x000fc40003f05270 */
[----:B------:R-:W-:Y:S02]  /*2cc0*/  ISETP.NE.AND P1, PT, R50, RZ, PT ;  /* 0x000000ff3200720c */ /* 0x000fe40003f25270 */
[----:B------:R-:W-:Y:S02]  /*2cd0*/  ISETP.NE.AND P2, PT, R45, RZ, PT ;  /* 0x000000ff2d00720c */ /* 0x000fe40003f45270 */
[----:B------:R-:W-:Y:S02]  /*2ce0*/  ISETP.NE.AND P3, PT, R44, RZ, PT ;  /* 0x000000ff2c00720c */ /* 0x000fe40003f65270 */
[----:B------:R-:W-:Y:S02]  /*2cf0*/  SEL R3, R3, 0x2, P5 ;  /* 0x0000000203037807 */ /* 0x000fe40002800000 */
[----:B------:R-:W-:Y:S01]  /*2d00*/  SEL R0, R0, 0x2, P6 ;  /* 0x0000000200007807 */ /* 0x000fe20003000000 */
[C---:B------:R-:W-:Y:S01]  /*2d10*/  IMAD R6, R7.reuse, 0x40, R6 ;  /* 0x0000004007067824 */ /* 0x040fe200078e0206 */
[----:B------:R-:W-:Y:S01]  /*2d20*/  ISETP.GE.AND P4, PT, R7, 0x400, PT ;  /* 0x000004000700780c */ /* 0x000fe20003f86270 */
[----:B------:R0:W-:Y:S01]  /*2d30*/  STS.U8 [R64], R5 ;  /* 0x0000000540007388 */ /* 0x0001e20000000000 */
[----:B------:R-:W-:Y:S01]  /*2d40*/  IADD3 R10, R11, UR4, R10 ;  /* 0x000000040b0a7c10 */ /* 0x000fe2000fffe00a */
[----:B------:R-:W-:Y:S01]  /*2d50*/  IMAD.SHL.U32 R17, R17, 0x400, RZ ;  /* 0x0000040011117824 */ /* 0x000fe200078e00ff */
[----:B------:R-:W-:Y:S01]  /*2d60*/  SEL R7, R4, 0x3, P2 ;  /* 0x0000000304077807 */ /* 0x000fe20001000000 */
[----:B------:R1:W-:Y:S01]  /*2d70*/  STS.U8 [R64+0x4], R9 ;  /* 0x0000040940007388 */ /* 0x0003e20000000000 */
[----:B------:R-:W-:Y:S01]  /*2d80*/  SEL R11, R0, 0x3, P0 ;  /* 0x00000003000b7807 */ /* 0x000fe20000000000 */
[----:B------:R-:W-:Y:S01]  /*2d90*/  ULDC.64 UR4, c[0x0][0x220] ;  /* 0x0000880000047ab9 */ /* 0x000fe20000000a00 */
[----:B0-----:R-:W-:-:S02]  /*2da0*/  SEL R5, R2, 0x3, P3 ;  /* 0x0000000302057807 */ /* 0x001fc40001800000 */
[----:B-1----:R-:W-:Y:S01]  /*2db0*/  SEL R9, R3, 0x3, P1 ;  /* 0x0000000303097807 */ /* 0x002fe20000800000 */
[----:B------:R0:W-:Y:S04]  /*2dc0*/  STS.U8 [R64+0x8], R57 ;  /* 0x0000083940007388 */ /* 0x0001e80000000000 */
        /* <DEDUP_REMOVED lines=12> */
[----:B------:R0:W-:Y:S01]  /*2e90*/  STS.U8 [R64+0x3c], R11 ;  /* 0x00003c0b40007388 */ /* 0x0001e20000000000 */
[----:B------:R-:W-:Y:S01]  /*2ea0*/  LOP3.LUT R17, R17, 0xffff0000, RZ, 0xc0, !PT ;  /* 0xffff000011117812 */ /* 0x000fe200078ec0ff */
[----:B------:R-:W-:Y:S01]  /*2eb0*/  BAR.SYNC.DEFER_BLOCKING 0x0 ;  /* 0x0000000000007b1d */ /* 0x000fe20000010000 */
[----:B------:R-:W-:-:S03]  /*2ec0*/  ISETP.LT.AND P4, PT, R8, 0x100, !P4 ;  /* 0x000001000800780c */ /* 0x000fc60006781270 */
[----:B------:R-:W-:-:S05]  /*2ed0*/  IMAD.IADD R6, R6, 0x1, R17 ;  /* 0x0000000106067824 */ /* 0x000fca00078e0211 */
[----:B------:R-:W-:-:S04]  /*2ee0*/  IADD3 R2, P0, R6, UR4, RZ ;  /* 0x0000000406027c10 */ /* 0x000fc8000ff1e0ff */
[----:B------:R-:W-:Y:S01]  /*2ef0*/  LEA.HI.X.SX32 R3, R6, UR5, 0x1, P0 ;  /* 0x0000000506037c11 */ /* 0x000fe200080f0eff */
[----:B0-----:R-:W-:Y:S08]  /*2f00*/  @!P4 EXIT ;  /* 0x000000000000c94d */ /* 0x001ff00003800000 */
[----:B------:R-:W0:Y:S04]  /*2f10*/  LDS.128 R8, [R10] ;  /* 0x000000000a087984 */ /* 0x000e280000000c00 */
[----:B0-----:R-:W-:Y:S01]  /*2f20*/  STG.E.128 desc[UR6][R2.64], R8 ;  /* 0x0000000802007986 */ /* 0x001fe2000c101d06 */
[----:B------:R-:W-:Y:S05]  /*2f30*/  EXIT ;  /* 0x000000000000794d */ /* 0x000fea0003800000 */
.L_x_0:
[----:B------:R-:W-:-:S00]  /*2f40*/  BRA `(.L_x_0) ;  /* 0xfffffffc00fc7947 */ /* 0x000fc0000383ffff */
[----:B------:R-:W-:-:S00]  /*2f50*/  NOP ;  /* 0x0000000000007918 */ /* 0x000fc00000000000 */
        /* <DEDUP_REMOVED lines=10> */
.L_x_1:


//--------------------- .nv.shared.triton_poi_fused_max_pool2d_with_indices_12 --------------------------
	.section	.nv.shared.triton_poi_fused_max_pool2d_with_indices_12,"aw",@nobits
	.sectionflags	@""
	.align	16
	.zero		1024


//--------------------- .nv.constant0.triton_poi_fused_max_pool2d_with_indices_12 --------------------------
	.section	.nv.constant0.triton_poi_fused_max_pool2d_with_indices_12,"a",@progbits
	.sectionflags	@""
	.align	4
.nv.constant0.triton_poi_fused_max_pool2d_with_indices_12:
	.zero		560
